def attn_fwd(
    Q,
    K,
    V,
    Out,
    Lse,
    sm_scale,
    stride_qz,
    stride_qh,
    stride_qm,
    stride_qk,
    stride_kz,
    stride_kh,
    stride_kn,
    stride_kk,
    stride_vz,
    stride_vh,
    stride_vn,
    stride_vk,
    stride_oz,
    stride_oh,
    stride_om,
    stride_ok,
    seqlen_q,
    seqlen_k,
    BLOCK_M: tl.constexpr,
    BLOCK_N: tl.constexpr,
    HEAD_DIM: tl.constexpr,
    CAUSAL: tl.constexpr,
):
    start_m = tl.program_id(0)
    off_hz = tl.program_id(1)
    q_off = off_hz * stride_qh
    k_off = off_hz * stride_kh
    v_off = off_hz * stride_vh
    offs_m = start_m * BLOCK_M + tl.arange(0, BLOCK_M)
    offs_d = tl.arange(0, HEAD_DIM)
    offs_n = tl.arange(0, BLOCK_N)
    q_ptrs = Q + q_off + offs_m[:, None] * stride_qm + offs_d[None, :] * stride_qk
    k_ptrs = K + k_off + offs_d[:, None] * stride_kk + offs_n[None, :] * stride_kn
    v_ptrs = V + v_off + offs_n[:, None] * stride_vn + offs_d[None, :] * stride_vk
    m_i = tl.full([BLOCK_M], float("-inf"), dtype=tl.float32)
    l_i = tl.zeros([BLOCK_M], dtype=tl.float32) + 1.0
    acc = tl.zeros([BLOCK_M, HEAD_DIM], dtype=tl.float32)
    q = tl.load(q_ptrs)
    acc, l_i, m_i = _attn_fwd_inner(
        acc,
        l_i,
        m_i,
        q,
        k_ptrs,
        v_ptrs,
        sm_scale,
        stride_kn,
        stride_vn,
        start_m,
        seqlen_k,
        BLOCK_M,
        BLOCK_N,
        HEAD_DIM,
        CAUSAL,
    )
    acc = acc / l_i[:, None]
    lse = m_i + tl.math.log2(l_i) / 1.4426950408889634
    o_ptrs = (
        Out
        + off_hz * stride_oh
        + offs_m[:, None] * stride_om
        + offs_d[None, :] * stride_ok
    )
    tl.store(o_ptrs, acc.to(Out.dtype.element_ty))
    tl.store(Lse + off_hz * seqlen_q + offs_m, lse)

# config = {"BLOCK_M": 256, "BLOCK_N": 32, "HEAD_DIM": 16, "arch": "sm_90", "causal": true, "dtype": "fp16", "num_stages": 4, "num_warps": 16}
# arch = sm_90


// ===== COMPILED SASS (sm_90a) =====

	.target	sm_90a

	.elftype	@"ET_EXEC"


//--------------------- .note.nv.tkinfo           --------------------------
	.section	.note.nv.tkinfo,"",@"SHT_NOTE"
	.sectionflags	@"SHF_NOTE_NV_TKINFO"
	.tkinfo
        /*0018*/ 	.word	0x00000002
        /*0030*/ 	.string	""
        /*0030*/ 	.string	"ptxas"
        /*0030*/ 	.string	"Cuda compilation tools, release 13.0, V13.0.88"
        /*0030*/ 	.string	"Build cuda_13.0.r13.0/compiler.36424714_0"
        /*0030*/ 	.string	"-v  -suppress-debug-info  -lineinfo  -arch sm_90a "



//--------------------- .note.nv.cuinfo           --------------------------
	.section	.note.nv.cuinfo,"",@"SHT_NOTE"
	.sectionflags	@"SHF_NOTE_NV_CUINFO"
        /*0018*/ 	.short	0x0002
        /*001a*/ 	.short	0x005a
        /*001c*/ 	.short	0x0082
	.zero		2


//--------------------- .nv.info                  --------------------------
	.section	.nv.info,"",@"SHT_CUDA_INFO"
	.align	4


	//----- nvinfo : EIATTR_REGCOUNT
	.align		4
        /*0000*/ 	.byte	0x04, 0x2f
        /*0002*/ 	.short	(.L_2 - .L_1)
	.align		4
.L_1:
        /*0004*/ 	.word	index@(attn_fwd)
        /*0008*/ 	.word	0x00000035


	//----- nvinfo : EIATTR_FRAME_SIZE
	.align		4
.L_2:
        /*000c*/ 	.byte	0x04, 0x11
        /*000e*/ 	.short	(.L_4 - .L_3)
	.align		4
.L_3:
        /*0010*/ 	.word	index@(attn_fwd)
        /*0014*/ 	.word	0x00000000


	//----- nvinfo : EIATTR_MIN_STACK_SIZE
	.align		4
.L_4:
        /*0018*/ 	.byte	0x04, 0x12
        /*001a*/ 	.short	(.L_6 - .L_5)
	.align		4
.L_5:
        /*001c*/ 	.word	index@(attn_fwd)
        /*0020*/ 	.word	0x00000000
.L_6:


//--------------------- .nv.compat                --------------------------
	.section	.nv.compat,"",@"SHT_CUDA_COMPAT_INFO"
	.align	4
        /*0000*/ 	.byte	0x02, 0x09, 0x01, 0x00, 0x02, 0x02, 0x04, 0x00, 0x02, 0x05, 0x05, 0x00, 0x03, 0x07, 0x01, 0x01
        /*0010*/ 	.byte	0x02, 0x03, 0x00, 0x00, 0x02, 0x06, 0x01, 0x00, 0x04, 0x0b, 0x08, 0x00, 0x00, 0x00, 0x00, 0x00
        /*0020*/ 	.byte	0x00, 0x00, 0x00, 0x00


//--------------------- .nv.info.attn_fwd         --------------------------
	.section	.nv.info.attn_fwd,"",@"SHT_CUDA_INFO"
	.sectionflags	@""
	.align	4


	//----- nvinfo : EIATTR_CUDA_API_VERSION
	.align		4
        /*0000*/ 	.byte	0x04, 0x37
        /*0002*/ 	.short	(.L_8 - .L_7)
.L_7:
        /*0004*/ 	.word	0x00000082


	//----- nvinfo : EIATTR_KPARAM_INFO
	.align		4
.L_8:
        /*0008*/ 	.byte	0x04, 0x17
        /*000a*/ 	.short	(.L_10 - .L_9)
.L_9:
        /*000c*/ 	.word	0x00000000
        /*0010*/ 	.short	0x0019
        /*0012*/ 	.short	0x0080
        /*0014*/ 	.byte	0x00, 0xf4, 0x21, 0x00


	//----- nvinfo : EIATTR_KPARAM_INFO
	.align		4
.L_10:
        /*0018*/ 	.byte	0x04, 0x17
        /*001a*/ 	.short	(.L_12 - .L_11)
.L_11:
        /*001c*/ 	.word	0x00000000
        /*0020*/ 	.short	0x0018
        /*0022*/ 	.short	0x0078
        /*0024*/ 	.byte	0x00, 0xf4, 0x21, 0x00


	//----- nvinfo : EIATTR_KPARAM_INFO
	.align		4
.L_12:
        /*0028*/ 	.byte	0x04, 0x17
        /*002a*/ 	.short	(.L_14 - .L_13)
.L_13:
        /*002c*/ 	.word	0x00000000
        /*0030*/ 	.short	0x0017
        /*0032*/ 	.short	0x0070
        /*0034*/ 	.byte	0x00, 0xf0, 0x11, 0x00


	//----- nvinfo : EIATTR_KPARAM_INFO
	.align		4
.L_14:
        /*0038*/ 	.byte	0x04, 0x17
        /*003a*/ 	.short	(.L_16 - .L_15)
.L_15:
        /*003c*/ 	.word	0x00000000
        /*0040*/ 	.short	0x0016
        /*0042*/ 	.short	0x006c
        /*0044*/ 	.byte	0x00, 0xf0, 0x11, 0x00


	//----- nvinfo : EIATTR_KPARAM_INFO
	.align		4
.L_16:
        /*0048*/ 	.byte	0x04, 0x17
        /*004a*/ 	.short	(.L_18 - .L_17)
.L_17:
        /*004c*/ 	.word	0x00000000
        /*0050*/ 	.short	0x0015
        /*0052*/ 	.short	0x0068
        /*0054*/ 	.byte	0x00, 0xf0, 0x11, 0x00


	//----- nvinfo : EIATTR_KPARAM_INFO
	.align		4
.L_18:
        /*0058*/ 	.byte	0x04, 0x17
        /*005a*/ 	.short	(.L_20 - .L_19)
.L_19:
        /*005c*/ 	.word	0x00000000
        /*0060*/ 	.short	0x0014
        /*0062*/ 	.short	0x0064
        /*0064*/ 	.byte	0x00, 0xf0, 0x11, 0x00


	//----- nvinfo : EIATTR_KPARAM_INFO
	.align		4
.L_20:
        /*0068*/ 	.byte	0x04, 0x17
        /*006a*/ 	.short	(.L_22 - .L_21)
.L_21:
        /*006c*/ 	.word	0x00000000
        /*0070*/ 	.short	0x0013
        /*0072*/ 	.short	0x0060
        /*0074*/ 	.byte	0x00, 0xf0, 0x11, 0x00


	//----- nvinfo : EIATTR_KPARAM_INFO
	.align		4
.L_22:
        /*0078*/ 	.byte	0x04, 0x17
        /*007a*/ 	.short	(.L_24 - .L_23)
.L_23:
        /*007c*/ 	.word	0x00000000
        /*0080*/ 	.short	0x0012
        /*0082*/ 	.short	0x005c
        /*0084*/ 	.byte	0x00, 0xf0, 0x11, 0x00


	//----- nvinfo : EIATTR_KPARAM_INFO
	.align		4
.L_24:
        /*0088*/ 	.byte	0x04, 0x17
        /*008a*/ 	.short	(.L_26 - .L_25)
.L_25:
        /*008c*/ 	.word	0x00000000
        /*0090*/ 	.short	0x0011
        /*0092*/ 	.short	0x0058
        /*0094*/ 	.byte	0x00, 0xf0, 0x11, 0x00


	//----- nvinfo : EIATTR_KPARAM_INFO
	.align		4
.L_26:
        /*0098*/ 	.byte	0x04, 0x17
        /*009a*/ 	.short	(.L_28 - .L_27)
.L_27:
        /*009c*/ 	.word	0x00000000
        /*00a0*/ 	.short	0x0010
        /*00a2*/ 	.short	0x0054
        /*00a4*/ 	.byte	0x00, 0xf0, 0x11, 0x00


	//----- nvinfo : EIATTR_KPARAM_INFO
	.align		4
.L_28:
        /*00a8*/ 	.byte	0x04, 0x17
        /*00aa*/ 	.short	(.L_30 - .L_29)
.L_29:
        /*00ac*/ 	.word	0x00000000
        /*00b0*/ 	.short	0x000f
        /*00b2*/ 	.short	0x0050
        /*00b4*/ 	.byte	0x00, 0xf0, 0x11, 0x00


	//----- nvinfo : EIATTR_KPARAM_INFO
	.align		4
.L_30:
        /*00b8*/ 	.byte	0x04, 0x17
        /*00ba*/ 	.short	(.L_32 - .L_31)
.L_31:
        /*00bc*/ 	.word	0x00000000
        /*00c0*/ 	.short	0x000e
        /*00c2*/ 	.short	0x004c
        /*00c4*/ 	.byte	0x00, 0xf0, 0x11, 0x00


	//----- nvinfo : EIATTR_KPARAM_INFO
	.align		4
.L_32:
        /*00c8*/ 	.byte	0x04, 0x17
        /*00ca*/ 	.short	(.L_34 - .L_33)
.L_33:
        /*00cc*/ 	.word	0x00000000
        /*00d0*/ 	.short	0x000d
        /*00d2*/ 	.short	0x0048
        /*00d4*/ 	.byte	0x00, 0xf0, 0x11, 0x00


	//----- nvinfo : EIATTR_KPARAM_INFO
	.align		4
.L_34:
        /*00d8*/ 	.byte	0x04, 0x17
        /*00da*/ 	.short	(.L_36 - .L_35)
.L_35:
        /*00dc*/ 	.word	0x00000000
        /*00e0*/ 	.short	0x000c
        /*00e2*/ 	.short	0x0044
        /*00e4*/ 	.byte	0x00, 0xf0, 0x11, 0x00


	//----- nvinfo : EIATTR_KPARAM_INFO
	.align		4
.L_36:
        /*00e8*/ 	.byte	0x04, 0x17
        /*00ea*/ 	.short	(.L_38 - .L_37)
.L_37:
        /*00ec*/ 	.word	0x00000000
        /*00f0*/ 	.short	0x000b
        /*00f2*/ 	.short	0x0040
        /*00f4*/ 	.byte	0x00, 0xf0, 0x11, 0x00


	//----- nvinfo : EIATTR_KPARAM_INFO
	.align		4
.L_38:
        /*00f8*/ 	.byte	0x04, 0x17
        /*00fa*/ 	.short	(.L_40 - .L_39)
.L_39:
        /*00fc*/ 	.word	0x00000000
        /*0100*/ 	.short	0x000a
        /*0102*/ 	.short	0x003c
        /*0104*/ 	.byte	0x00, 0xf0, 0x11, 0x00


	//----- nvinfo : EIATTR_KPARAM_INFO
	.align		4
.L_40:
        /*0108*/ 	.byte	0x04, 0x17
        /*010a*/ 	.short	(.L_42 - .L_41)
.L_41:
        /*010c*/ 	.word	0x00000000
        /*0110*/ 	.short	0x0009
        /*0112*/ 	.short	0x0038
        /*0114*/ 	.byte	0x00, 0xf0, 0x11, 0x00


	//----- nvinfo : EIATTR_KPARAM_INFO
	.align		4
.L_42:
        /*0118*/ 	.byte	0x04, 0x17
        /*011a*/ 	.short	(.L_44 - .L_43)
.L_43:
        /*011c*/ 	.word	0x00000000
        /*0120*/ 	.short	0x0008
        /*0122*/ 	.short	0x0034
        /*0124*/ 	.byte	0x00, 0xf0, 0x11, 0x00


	//----- nvinfo : EIATTR_KPARAM_INFO
	.align		4
.L_44:
        /*0128*/ 	.byte	0x04, 0x17
        /*012a*/ 	.short	(.L_46 - .L_45)
.L_45:
        /*012c*/ 	.word	0x00000000
        /*0130*/ 	.short	0x0007
        /*0132*/ 	.short	0x0030
        /*0134*/ 	.byte	0x00, 0xf0, 0x11, 0x00


	//----- nvinfo : EIATTR_KPARAM_INFO
	.align		4
.L_46:
        /*0138*/ 	.byte	0x04, 0x17
        /*013a*/ 	.short	(.L_48 - .L_47)
.L_47:
        /*013c*/ 	.word	0x00000000
        /*0140*/ 	.short	0x0006
        /*0142*/ 	.short	0x002c
        /*0144*/ 	.byte	0x00, 0xf0, 0x11, 0x00


	//----- nvinfo : EIATTR_KPARAM_INFO
	.align		4
.L_48:
        /*0148*/ 	.byte	0x04, 0x17
        /*014a*/ 	.short	(.L_50 - .L_49)
.L_49:
        /*014c*/ 	.word	0x00000000
        /*0150*/ 	.short	0x0005
        /*0152*/ 	.short	0x0028
        /*0154*/ 	.byte	0x00, 0xf0, 0x11, 0x00


	//----- nvinfo : EIATTR_KPARAM_INFO
	.align		4
.L_50:
        /*0158*/ 	.byte	0x04, 0x17
        /*015a*/ 	.short	(.L_52 - .L_51)
.L_51:
        /*015c*/ 	.word	0x00000000
        /*0160*/ 	.short	0x0004
        /*0162*/ 	.short	0x0020
        /*0164*/ 	.byte	0x00, 0xf4, 0x21, 0x00


	//----- nvinfo : EIATTR_KPARAM_INFO
	.align		4
.L_52:
        /*0168*/ 	.byte	0x04, 0x17
        /*016a*/ 	.short	(.L_54 - .L_53)
.L_53:
        /*016c*/ 	.word	0x00000000
        /*0170*/ 	.short	0x0003
        /*0172*/ 	.short	0x0018
        /*0174*/ 	.byte	0x00, 0xf4, 0x21, 0x00


	//----- nvinfo : EIATTR_KPARAM_INFO
	.align		4
.L_54:
        /*0178*/ 	.byte	0x04, 0x17
        /*017a*/ 	.short	(.L_56 - .L_55)
.L_55:
        /*017c*/ 	.word	0x00000000
        /*0180*/ 	.short	0x0002
        /*0182*/ 	.short	0x0010
        /*0184*/ 	.byte	0x00, 0xf4, 0x21, 0x00


	//----- nvinfo : EIATTR_KPARAM_INFO
	.align		4
.L_56:
        /*0188*/ 	.byte	0x04, 0x17
        /*018a*/ 	.short	(.L_58 - .L_57)
.L_57:
        /*018c*/ 	.word	0x00000000
        /*0190*/ 	.short	0x0001
        /*0192*/ 	.short	0x0008
        /*0194*/ 	.byte	0x00, 0xf4, 0x21, 0x00


	//----- nvinfo : EIATTR_KPARAM_INFO
	.align		4
.L_58:
        /*0198*/ 	.byte	0x04, 0x17
        /*019a*/ 	.short	(.L_60 - .L_59)
.L_59:
        /*019c*/ 	.word	0x00000000
        /*01a0*/ 	.short	0x0000
        /*01a2*/ 	.short	0x0000
        /*01a4*/ 	.byte	0x00, 0xf4, 0x21, 0x00


	//----- nvinfo : EIATTR_SPARSE_MMA_MASK
	.align		4
.L_60:
        /*01a8*/ 	.byte	0x03, 0x50
        /*01aa*/ 	.short	0x0000


	//----- nvinfo : EIATTR_MAXREG_COUNT
	.align		4
        /*01ac*/ 	.byte	0x03, 0x1b
        /*01ae*/ 	.short	0x0080


	//----- nvinfo : EIATTR_NUM_BARRIERS
	.align		4
        /*01b0*/ 	.byte	0x02, 0x4c
        /*01b2*/ 	.byte	0x01
	.zero		1


	//----- nvinfo : EIATTR_MERCURY_ISA_VERSION
	.align		4
        /*01b4*/ 	.byte	0x03, 0x5f
        /*01b6*/ 	.short	0x0101


	//----- nvinfo : EIATTR_COOP_GROUP_MASK_REGIDS
	.align		4
        /*01b8*/ 	.byte	0x04, 0x29
        /*01ba*/ 	.short	(.L_62 - .L_61)


	//   ....[0]....
.L_61:
        /*01bc*/ 	.word	0xffffffff


	//   ....[1]....
        /*01c0*/ 	.word	0xffffffff


	//   ....[2]....
        /*01c4*/ 	.word	0xffffffff


	//   ....[3]....
        /*01c8*/ 	.word	0xffffffff


	//   ....[4]....
        /*01cc*/ 	.word	0xffffffff


	//   ....[5]....
        /*01d0*/ 	.word	0xffffffff


	//   ....[6]....
        /*01d4*/ 	.word	0xffffffff


	//   ....[7]....
        /*01d8*/ 	.word	0xffffffff


	//----- nvinfo : EIATTR_COOP_GROUP_INSTR_OFFSETS
	.align		4
.L_62:
        /*01dc*/ 	.byte	0x04, 0x28
        /*01de*/ 	.short	(.L_64 - .L_63)


	//   ....[0]....
.L_63:
        /*01e0*/ 	.word	0x00001170


	//   ....[1]....
        /*01e4*/ 	.word	0x00001220


	//   ....[2]....
        /*01e8*/ 	.word	0x00001320


	//   ....[3]....
        /*01ec*/ 	.word	0x00001360


	//   ....[4]....
        /*01f0*/ 	.word	0x00001940


	//   ....[5]....
        /*01f4*/ 	.word	0x00001950


	//   ....[6]....
        /*01f8*/ 	.word	0x000019b0


	//   ....[7]....
        /*01fc*/ 	.word	0x000019d0


	//----- nvinfo : EIATTR_EXIT_INSTR_OFFSETS
	.align		4
.L_64:
        /*0200*/ 	.byte	0x04, 0x1c
        /*0202*/ 	.short	(.L_66 - .L_65)


	//   ....[0]....
.L_65:
        /*0204*/ 	.word	0x00002660


	//   ....[1]....
        /*0208*/ 	.word	0x00002690


	//----- nvinfo : EIATTR_REQNTID
	.align		4
.L_66:
        /*020c*/ 	.byte	0x04, 0x10
        /*020e*/ 	.short	(.L_68 - .L_67)
.L_67:
        /*0210*/ 	.word	0x00000200
        /*0214*/ 	.word	0x00000001
        /*0218*/ 	.word	0x00000001


	//----- nvinfo : EIATTR_CBANK_PARAM_SIZE
	.align		4
.L_68:
        /*021c*/ 	.byte	0x03, 0x19
        /*021e*/ 	.short	0x0088


	//----- nvinfo : EIATTR_PARAM_CBANK
	.align		4
        /*0220*/ 	.byte	0x04, 0x0a
        /*0222*/ 	.short	(.L_70 - .L_69)
	.align		4
.L_69:
        /*0224*/ 	.word	index@(.nv.constant0.attn_fwd)
        /*0228*/ 	.short	0x0210
        /*022a*/ 	.short	0x0088


	//----- nvinfo : EIATTR_SW_WAR
	.align		4
.L_70:
        /*022c*/ 	.byte	0x04, 0x36
        /*022e*/ 	.short	(.L_72 - .L_71)
.L_71:
        /*0230*/ 	.word	0x00000008
.L_72:


//--------------------- .nv.callgraph             --------------------------
	.section	.nv.callgraph,"",@"SHT_CUDA_CALLGRAPH"
	.align	4
	.sectionentsize	8
	.align		4
        /*0000*/ 	.word	0x00000000
	.align		4
        /*0004*/ 	.word	0xffffffff
	.align		4
        /*0008*/ 	.word	0x00000000
	.align		4
        /*000c*/ 	.word	0xfffffffe
	.align		4
        /*0010*/ 	.word	0x00000000
	.align		4
        /*0014*/ 	.word	0xfffffffd
	.align		4
        /*0018*/ 	.word	0x00000000
	.align		4
        /*001c*/ 	.word	0xfffffffc


//--------------------- .nv.constant4             --------------------------
	.section	.nv.constant4,"a",@progbits
	.align	8
	.align		8
.nv.constant4:
        /*0000*/ 	.dword	_$_str


//--------------------- .text.attn_fwd            --------------------------
	.section	.text.attn_fwd,"ax",@progbits
	.align	128
        .global         attn_fwd
        .type           attn_fwd,@function
        .size           attn_fwd,(.L_x_3 - attn_fwd)
        .other          attn_fwd,@"STO_CUDA_ENTRY STV_DEFAULT"
attn_fwd:
.text.attn_fwd:
[----:B------:R-:W-:Y:S01]  /*0000*/  LDC R1, c[0x0][0x28] ;  /* 0x00000a00ff017b82 */ /* 0x000fe20000000800 */
[----:B------:R-:W0:Y:S07]  /*0010*/  S2R R0, SR_TID.X ;  /* 0x0000000000007919 */ /* 0x000e2e0000002100 */
[----:B------:R-:W1:Y:S01]  /*0020*/  S2UR UR14, SR_CTAID.Y ;  /* 0x00000000000e79c3 */ /* 0x000e620000002600 */
[----:B------:R-:W-:Y:S01]  /*0030*/  ULDC.64 UR4, c[0x0][0x240] ;  /* 0x0000900000047ab9 */ /* 0x000fe20000000a00 */
[----:B------:R-:W-:Y:S01]  /*0040*/  ULDC.64 UR20, c[0x0][0x208] ;  /* 0x0000820000147ab9 */ /* 0x000fe20000000a00 */
[----:B------:R-:W2:Y:S05]  /*0050*/  S2R R3, SR_CTAID.X ;  /* 0x0000000000037919 */ /* 0x000eaa0000002500 */
[----:B------:R-:W3:Y:S08]  /*0060*/  LDC R24, c[0x0][0x248] ;  /* 0x00009200ff187b82 */ /* 0x000ef00000000800 */
[----:B------:R-:W4:Y:S01]  /*0070*/  LDC.64 R20, c[0x0][0x210] ;  /* 0x00008400ff147b82 */ /* 0x000f220000000a00 */
[----:B-1----:R-:W-:-:S04]  /*0080*/  UIMAD UR4, UR14, UR4, URZ ;  /* 0x000000040e0472a4 */ /* 0x002fc8000f8e023f */
[----:B------:R-:W-:Y:S01]  /*0090*/  USHF.L.U32 UR6, UR4, 0x1, URZ ;  /* 0x0000000104067899 */ /* 0x000fe2000800063f */
[----:B0-----:R-:W-:Y:S02]  /*00a0*/  SHF.R.U32.HI R5, RZ, 0x8, R0 ;  /* 0x00000008ff057819 */ /* 0x001fe40000011600 */
[----:B--2---:R-:W-:Y:S02]  /*00b0*/  PRMT R4, R0, 0x6540, R3 ;  /* 0x0000654000047816 */ /* 0x004fe40000000003 */
[----:B------:R-:W-:-:S03]  /*00c0*/  SGXT.U32 R5, R5, 0x1 ;  /* 0x000000010505781a */ /* 0x000fc60000000000 */
[----:B------:R-:W-:Y:S01]  /*00d0*/  IMAD R2, R4, UR5, RZ ;  /* 0x0000000504027c24 */ /* 0x000fe2000f8e02ff */
[----:B------:R-:W-:Y:S01]  /*00e0*/  UIMAD.WIDE UR4, UR4, 0x2, URZ ;  /* 0x00000002040478a5 */ /* 0x000fe2000f8e023f */
[----:B---3--:R-:W-:Y:S02]  /*00f0*/  IMAD R5, R5, R24, RZ ;  /* 0x0000001805057224 */ /* 0x008fe400078e02ff */
[C---:B------:R-:W-:Y:S02]  /*0100*/  IMAD.SHL.U32 R3, R2.reuse, 0x2, RZ ;  /* 0x0000000202037824 */ /* 0x040fe400078e00ff */
[----:B------:R-:W-:-:S03]  /*0110*/  IMAD.HI R2, R2, 0x2, RZ ;  /* 0x0000000202027827 */ /* 0x000fc600078e02ff */
[----:B----4-:R-:W-:Y:S01]  /*0120*/  IADD3 R20, P0, P1, R3, UR6, R20 ;  /* 0x0000000603147c10 */ /* 0x010fe2000f91e014 */
[----:B------:R-:W-:-:S03]  /*0130*/  IMAD R7, R24, 0x2, R5 ;  /* 0x0000000218077824 */ /* 0x000fc600078e0205 */
[----:B------:R-:W-:Y:S01]  /*0140*/  IADD3.X R22, R2, UR5, R21, P0, P1 ;  /* 0x0000000502167c10 */ /* 0x000fe200087e2415 */
[C---:B------:R-:W-:Y:S01]  /*0150*/  IMAD R9, R24.reuse, 0x2, R7 ;  /* 0x0000000218097824 */ /* 0x040fe200078e0207 */
[-C--:B------:R-:W-:Y:S02]  /*0160*/  LEA R2, P0, R5, R20.reuse, 0x1 ;  /* 0x0000001405027211 */ /* 0x080fe400078008ff */
[----:B------:R-:W-:Y:S02]  /*0170*/  LEA R6, P1, R7, R20, 0x1 ;  /* 0x0000001407067211 */ /* 0x000fe400078208ff */
[----:B------:R-:W-:Y:S01]  /*0180*/  LEA.HI.X.SX32 R3, R5, R22, 0x1, P0 ;  /* 0x0000001605037211 */ /* 0x000fe200000f0eff */
[C---:B------:R-:W-:Y:S01]  /*0190*/  IMAD R5, R24.reuse, 0x2, R9 ;  /* 0x0000000218057824 */ /* 0x040fe200078e0209 */
[----:B------:R-:W-:Y:S02]  /*01a0*/  LEA R8, P0, R9, R20, 0x1 ;  /* 0x0000001409087211 */ /* 0x000fe400078008ff */
[-C--:B------:R-:W-:Y:S01]  /*01b0*/  LEA.HI.X.SX32 R7, R7, R22.reuse, 0x1, P1 ;  /* 0x0000001607077211 */ /* 0x080fe200008f0eff */
[----:B------:R-:W-:Y:S01]  /*01c0*/  IMAD R10, R24, 0x2, R5 ;  /* 0x00000002180a7824 */ /* 0x000fe200078e0205 */
[----:B------:R0:W2:Y:S01]  /*01d0*/  LDG.E.U16 R18, desc[UR20][R2.64] ;  /* 0x0000001402127981 */ /* 0x0000a2000c1e1500 */
[----:B------:R-:W-:-:S02]  /*01e0*/  LEA.HI.X.SX32 R9, R9, R22, 0x1, P0 ;  /* 0x0000001609097211 */ /* 0x000fc400000f0eff */
[----:B------:R-:W-:Y:S01]  /*01f0*/  IMAD R11, R24, 0x2, R10 ;  /* 0x00000002180b7824 */ /* 0x000fe200078e020a */
[-C--:B------:R-:W-:Y:S01]  /*0200*/  LEA R12, P0, R10, R20.reuse, 0x1 ;  /* 0x000000140a0c7211 */ /* 0x080fe200078008ff */
[----:B------:R1:W3:Y:S02]  /*0210*/  LDG.E.U16 R6, desc[UR20][R6.64] ;  /* 0x0000001406067981 */ /* 0x0002e4000c1e1500 */
[----:B------:R-:W-:Y:S01]  /*0220*/  IMAD R17, R24, 0x2, R11 ;  /* 0x0000000218117824 */ /* 0x000fe200078e020b */
[----:B------:R-:W-:Y:S01]  /*0230*/  LEA R14, P1, R11, R20, 0x1 ;  /* 0x000000140b0e7211 */ /* 0x000fe200078208ff */
[----:B------:R-:W4:Y:S01]  /*0240*/  LDG.E.U16 R8, desc[UR20][R8.64] ;  /* 0x0000001408087981 */ /* 0x000f22000c1e1500 */
[----:B------:R-:W-:Y:S01]  /*0250*/  LEA.HI.X.SX32 R13, R10, R22, 0x1, P0 ;  /* 0x000000160a0d7211 */ /* 0x000fe200000f0eff */
[----:B0-----:R-:W-:Y:S01]  /*0260*/  IMAD R3, R24, 0x2, R17 ;  /* 0x0000000218037824 */ /* 0x001fe200078e0211 */
[----:B------:R-:W-:Y:S02]  /*0270*/  LEA R16, P2, R17, R20, 0x1 ;  /* 0x0000001411107211 */ /* 0x000fe400078408ff */
[----:B------:R-:W-:Y:S01]  /*0280*/  LEA.HI.X.SX32 R15, R11, R22, 0x1, P1 ;  /* 0x000000160b0f7211 */ /* 0x000fe200008f0eff */
[----:B------:R0:W5:Y:S01]  /*0290*/  LDG.E.U16 R12, desc[UR20][R12.64] ;  /* 0x000000140c0c7981 */ /* 0x000162000c1e1500 */
[----:B------:R-:W-:-:S02]  /*02a0*/  LEA R10, P0, R5, R20, 0x1 ;  /* 0x00000014050a7211 */ /* 0x000fc400078008ff */
[----:B------:R-:W-:Y:S01]  /*02b0*/  LEA R2, P1, R3, R20, 0x1 ;  /* 0x0000001403027211 */ /* 0x000fe200078208ff */
[----:B------:R-:W4:Y:S01]  /*02c0*/  LDG.E.U16 R14, desc[UR20][R14.64] ;  /* 0x000000140e0e7981 */ /* 0x000f22000c1e1500 */
[-C--:B------:R-:W-:Y:S02]  /*02d0*/  LEA.HI.X.SX32 R17, R17, R22.reuse, 0x1, P2 ;  /* 0x0000001611117211 */ /* 0x080fe400010f0eff */
[-C--:B------:R-:W-:Y:S02]  /*02e0*/  LEA.HI.X.SX32 R11, R5, R22.reuse, 0x1, P0 ;  /* 0x00000016050b7211 */ /* 0x080fe400000f0eff */
[----:B------:R-:W-:Y:S02]  /*02f0*/  LEA.HI.X.SX32 R3, R3, R22, 0x1, P1 ;  /* 0x0000001603037211 */ /* 0x000fe400008f0eff */
[----:B------:R-:W4:Y:S04]  /*0300*/  LDG.E.U16 R17, desc[UR20][R16.64] ;  /* 0x0000001410117981 */ /* 0x000f28000c1e1500 */
[----:B------:R0:W4:Y:S04]  /*0310*/  LDG.E.U16 R10, desc[UR20][R10.64] ;  /* 0x000000140a0a7981 */ /* 0x000128000c1e1500 */
[----:B------:R0:W4:Y:S01]  /*0320*/  LDG.E.U16 R9, desc[UR20][R2.64] ;  /* 0x0000001402097981 */ /* 0x000122000c1e1500 */
[----:B------:R-:W0:Y:S08]  /*0330*/  S2UR UR6, SR_CTAID.X ;  /* 0x00000000000679c3 */ /* 0x000e300000002500 */
[----:B------:R-:W0:Y:S01]  /*0340*/  S2UR UR4, SR_CgaCtaId ;  /* 0x00000000000479c3 */ /* 0x000e220000008800 */
[C---:B-1----:R-:W-:Y:S01]  /*0350*/  IMAD.SHL.U32 R7, R0.reuse, 0x2, RZ ;  /* 0x0000000200077824 */ /* 0x042fe200078e00ff */
[----:B0-----:R-:W-:-:S02]  /*0360*/  LOP3.LUT R13, R0, 0xc0, RZ, 0xc0, !PT ;  /* 0x000000c0000d7812 */ /* 0x001fc400078ec0ff */
[----:B------:R-:W-:Y:S02]  /*0370*/  SHF.R.S32.HI R5, RZ, 0x8, R0 ;  /* 0x00000008ff057819 */ /* 0x000fe40000011400 */
[----:B------:R-:W-:Y:S01]  /*0380*/  LOP3.LUT R20, R7, 0x7e, RZ, 0xc0, !PT ;  /* 0x0000007e07147812 */ /* 0x000fe200078ec0ff */
[----:B------:R-:W-:-:S04]  /*0390*/  USHF.L.U32 UR6, UR6, 0x8, URZ ;  /* 0x0000000806067899 */ /* 0x000fc8000800063f */
[----:B------:R-:W-:Y:S01]  /*03a0*/  UIADD3 UR24, UR6, 0x100, URZ ;  /* 0x0000010006187890 */ /* 0x000fe2000fffe03f */
[----:B------:R-:W-:-:S03]  /*03b0*/  IMAD R20, R13, 0x20, R20 ;  /* 0x000000200d147824 */ /* 0x000fc600078e0214 */
[----:B------:R-:W-:Y:S01]  /*03c0*/  UISETP.GE.AND UP0, UPT, UR24, 0x1, UPT ;  /* 0x000000011800788c */ /* 0x000fe2000bf06270 */
[----:B------:R-:W-:Y:S01]  /*03d0*/  SGXT R5, R5, 0x1 ;  /* 0x000000010505781a */ /* 0x000fe20000000200 */
[----:B------:R-:W-:Y:S02]  /*03e0*/  UMOV UR15, 0x400 ;  /* 0x00000400000f7882 */ /* 0x000fe40000000000 */
[----:B------:R-:W-:Y:S01]  /*03f0*/  ULEA UR15, UR4, UR15, 0x18 ;  /* 0x0000000f040f7291 */ /* 0x000fe2000f8ec03f */
[----:B------:R-:W-:Y:S02]  /*0400*/  LOP3.LUT R5, R20, 0x90, R5, 0x78, !PT ;  /* 0x0000009014057812 */ /* 0x000fe400078e7805 */
[----:B------:R-:W-:Y:S02]  /*0410*/  PLOP3.LUT P0, PT, PT, PT, UP0, 0x80, 0x0 ;  /* 0x000000000000781c */ /* 0x000fe40003f0f008 */
[C---:B------:R-:W-:Y:S02]  /*0420*/  LOP3.LUT R11, R5.reuse, 0x20, RZ, 0x3c, !PT ;  /* 0x00000020050b7812 */ /* 0x040fe400078e3cff */
[----:B------:R-:W-:-:S02]  /*0430*/  LOP3.LUT R19, R5, 0x40, RZ, 0x3c, !PT ;  /* 0x0000004005137812 */ /* 0x000fc400078e3cff */
[----:B------:R-:W-:Y:S01]  /*0440*/  LOP3.LUT R20, R5, 0x60, RZ, 0x3c, !PT ;  /* 0x0000006005147812 */ /* 0x000fe200078e3cff */
[----:B------:R-:W-:Y:S01]  /*0450*/  IMAD.MOV.U32 R3, RZ, RZ, -0x800000 ;  /* 0xff800000ff037424 */ /* 0x000fe200078e00ff */
[----:B------:R-:W-:Y:S01]  /*0460*/  CS2R R40, SRZ ;  /* 0x0000000000287805 */ /* 0x000fe2000001ff00 */
[----:B------:R-:W-:Y:S01]  /*0470*/  IMAD.MOV.U32 R16, RZ, RZ, 0x3f800000 ;  /* 0x3f800000ff107424 */ /* 0x000fe200078e00ff */
[----:B------:R-:W-:Y:S01]  /*0480*/  CS2R R42, SRZ ;  /* 0x00000000002a7805 */ /* 0x000fe2000001ff00 */
[----:B------:R-:W-:Y:S01]  /*0490*/  IMAD.MOV.U32 R15, RZ, RZ, 0x3f800000 ;  /* 0x3f800000ff0f7424 */ /* 0x000fe200078e00ff */
[----:B------:R-:W-:Y:S01]  /*04a0*/  CS2R R44, SRZ ;  /* 0x00000000002c7805 */ /* 0x000fe2000001ff00 */
[----:B------:R-:W-:Y:S01]  /*04b0*/  IMAD.MOV.U32 R2, RZ, RZ, -0x800000 ;  /* 0xff800000ff027424 */ /* 0x000fe200078e00ff */
[----:B------:R-:W-:Y:S01]  /*04c0*/  CS2R R46, SRZ ;  /* 0x00000000002e7805 */ /* 0x000fe2000001ff00 */
[----:B--2---:R-:W-:Y:S04]  /*04d0*/  STS.U16 [R5+UR15], R18 ;  /* 0x0000001205007988 */ /* 0x004fe8000800040f */
[----:B-----5:R0:W-:Y:S04]  /*04e0*/  STS.U16 [R5+UR15+0x400], R12 ;  /* 0x0004000c05007988 */ /* 0x0201e8000800040f */
[----:B---3--:R1:W-:Y:S04]  /*04f0*/  STS.U16 [R11+UR15+0x100], R6 ;  /* 0x000100060b007988 */ /* 0x0083e8000800040f */
[----:B----4-:R1:W-:Y:S04]  /*0500*/  STS.U16 [R11+UR15+0x500], R14 ;  /* 0x0005000e0b007988 */ /* 0x0103e8000800040f */
[----:B------:R1:W-:Y:S04]  /*0510*/  STS.U16 [R19+UR15+0x200], R8 ;  /* 0x0002000813007988 */ /* 0x0003e8000800040f */
[----:B------:R1:W-:Y:S01]  /*0520*/  STS.U16 [R19+UR15+0x600], R17 ;  /* 0x0006001113007988 */ /* 0x0003e2000800040f */
[----:B0-----:R-:W-:-:S03]  /*0530*/  LOP3.LUT R5, R0, 0x1ff, RZ, 0xc0, !PT ;  /* 0x000001ff00057812 */ /* 0x001fc600078ec0ff */
[----:B------:R1:W-:Y:S04]  /*0540*/  STS.U16 [R20+UR15+0x300], R10 ;  /* 0x0003000a14007988 */ /* 0x0003e8000800040f */
[----:B------:R1:W-:Y:S01]  /*0550*/  STS.U16 [R20+UR15+0x700], R9 ;  /* 0x0007000914007988 */ /* 0x0003e2000800040f */
[----:B------:R-:W-:Y:S05]  /*0560*/  @!P0 BRA `(.L_x_0) ;  /* 0x0000001400508947 */ /* 0x000fea0003800000 */
[----:B------:R-:W-:Y:S01]  /*0570*/  ULDC.64 UR12, c[0x0][0x260] ;  /* 0x00009800000c7ab9 */ /* 0x000fe20000000a00 */
[----:B------:R-:W-:Y:S01]  /*0580*/  IMAD.SHL.U32 R5, R5, 0x2, RZ ;  /* 0x0000000205057824 */ /* 0x000fe200078e00ff */
[----:B------:R-:W-:Y:S01]  /*0590*/  SHF.R.U32.HI R12, RZ, 0x2, R13 ;  /* 0x00000002ff0c7819 */ /* 0x000fe2000001160d */
[----:B------:R-:W-:Y:S01]  /*05a0*/  UIMAD UR12, UR14, UR12, URZ ;  /* 0x0000000c0e0c72a4 */ /* 0x000fe2000f8e023f */
[C---:B------:R-:W-:Y:S01]  /*05b0*/  LOP3.LUT R3, R0.reuse, 0x1f, RZ, 0xc0, !PT ;  /* 0x0000001f00037812 */ /* 0x040fe200078ec0ff */
[----:B------:R-:W-:Y:S01]  /*05c0*/  ULDC.64 UR10, c[0x0][0x250] ;  /* 0x00009400000a7ab9 */ /* 0x000fe20000000a00 */
[----:B------:R-:W-:Y:S01]  /*05d0*/  LOP3.LUT R12, R5, R12, RZ, 0x3c, !PT ;  /* 0x0000000c050c7212 */ /* 0x000fe200078e3cff */
[----:B------:R-:W-:Y:S01]  /*05e0*/  UIMAD UR10, UR14, UR10, URZ ;  /* 0x0000000a0e0a72a4 */ /* 0x000fe2000f8e023f */
[----:B------:R-:W-:Y:S01]  /*05f0*/  LOP3.LUT R2, R0, 0xf, RZ, 0xc0, !PT ;  /* 0x0000000f00027812 */ /* 0x000fe200078ec0ff */
[----:B------:R-:W-:Y:S01]  /*0600*/  USHF.L.U32 UR8, UR12, 0x1, URZ ;  /* 0x000000010c087899 */ /* 0x000fe2000800063f */
[--C-:B------:R-:W-:Y:S01]  /*0610*/  SHF.R.U32.HI R5, RZ, 0x5, R0.reuse ;  /* 0x00000005ff057819 */ /* 0x100fe20000011600 */
[----:B-1----:R-:W-:Y:S01]  /*0620*/  IMAD R6, R3, UR13, RZ ;  /* 0x0000000d03067c24 */ /* 0x002fe2000f8e02ff */
[----:B------:R-:W-:Y:S01]  /*0630*/  ULDC UR4, c[0x0][0x258] ;  /* 0x0000960000047ab9 */ /* 0x000fe20000000800 */
[----:B------:R-:W-:Y:S01]  /*0640*/  USHF.L.U32 UR7, UR10, 0x1, URZ ;  /* 0x000000010a077899 */ /* 0x000fe2000800063f */
[----:B------:R-:W-:Y:S01]  /*0650*/  R2UR UR25, R5 ;  /* 0x00000000051972ca */ /* 0x000fe200000e0000 */
[----:B------:R-:W-:Y:S01]  /*0660*/  IMAD R2, R2, UR4, RZ ;  /* 0x0000000402027c24 */ /* 0x000fe2000f8e02ff */
[----:B------:R-:W-:Y:S01]  /*0670*/  ULDC.64 UR16, c[0x0][0x220] ;  /* 0x0000880000107ab9 */ /* 0x000fe20000000a00 */
[----:B------:R-:W-:Y:S01]  /*0680*/  IMAD.SHL.U32 R5, R6, 0x2, RZ ;  /* 0x0000000206057824 */ /* 0x000fe200078e00ff */
[----:B------:R-:W-:Y:S01]  /*0690*/  UIMAD.WIDE UR4, UR10, 0x2, URZ ;  /* 0x000000020a0478a5 */ /* 0x000fe2000f8e023f */
[----:B------:R-:W-:Y:S01]  /*06a0*/  IMAD.U32 R14, RZ, RZ, UR8 ;  /* 0x00000008ff0e7e24 */ /* 0x000fe2000f8e00ff */
[----:B------:R-:W-:Y:S01]  /*06b0*/  ULDC.64 UR8, c[0x0][0x218] ;  /* 0x0000860000087ab9 */ /* 0x000fe20000000a00 */
[C---:B------:R-:W-:Y:S01]  /*06c0*/  IMAD.SHL.U32 R3, R2.reuse, 0x2, RZ ;  /* 0x0000000202037824 */ /* 0x040fe200078e00ff */
[----:B------:R-:W-:Y:S01]  /*06d0*/  SHF.R.U32.HI R9, RZ, 0x5, R0 ;  /* 0x00000005ff097819 */ /* 0x000fe20000011600 */
[----:B------:R-:W-:Y:S01]  /*06e0*/  IMAD.U32 R8, RZ, RZ, UR7 ;  /* 0x00000007ff087e24 */ /* 0x000fe2000f8e00ff */
[----:B------:R-:W-:Y:S01]  /*06f0*/  IADD3 R14, P2, P3, R5, UR16, R14 ;  /* 0x00000010050e7c10 */ /* 0x000fe2000fb5e00e */
[----:B------:R-:W-:Y:S01]  /*0700*/  IMAD.HI R2, R2, 0x2, RZ ;  /* 0x0000000202027827 */ /* 0x000fe200078e02ff */
[----:B------:R-:W-:Y:S01]  /*0710*/  SHF.R.U32.HI R5, RZ, 0x4, R0 ;  /* 0x00000004ff057819 */ /* 0x000fe20000011600 */
[----:B------:R-:W-:Y:S01]  /*0720*/  ULDC UR7, c[0x0][0x268] ;  /* 0x00009a0000077ab9 */ /* 0x000fe20000000800 */
[----:B------:R-:W-:Y:S01]  /*0730*/  IADD3 R8, P0, P1, R3, UR8, R8 ;  /* 0x0000000803087c10 */ /* 0x000fe2000f91e008 */
[----:B------:R-:W-:Y:S01]  /*0740*/  IMAD.U32 R3, RZ, RZ, UR5 ;  /* 0x00000005ff037e24 */ /* 0x000fe2000f8e00ff */
[----:B------:R-:W-:Y:S01]  /*0750*/  SGXT.U32 R5, R5, 0x5 ;  /* 0x000000050505781a */ /* 0x000fe20000000000 */
[----:B------:R-:W-:Y:S01]  /*0760*/  UIMAD.WIDE UR4, UR12, 0x2, URZ ;  /* 0x000000020c0478a5 */ /* 0x000fe2000f8e023f */
[----:B------:R-:W-:Y:S01]  /*0770*/  SHF.R.U32.HI R11, RZ, 0x2, R0 ;  /* 0x00000002ff0b7819 */ /* 0x000fe20000011600 */
[----:B------:R-:W-:Y:S01]  /*0780*/  IMAD.HI R6, R6, 0x2, RZ ;  /* 0x0000000206067827 */ /* 0x000fe200078e02ff */
[----:B------:R-:W-:-:S02]  /*0790*/  IADD3.X R10, R2, UR9, R3, P0, P1 ;  /* 0x00000009020a7c10 */ /* 0x000fc400087e2403 */
[----:B------:R-:W-:Y:S02]  /*07a0*/  CS2R R40, SRZ ;  /* 0x0000000000287805 */ /* 0x000fe4000001ff00 */
[----:B------:R-:W-:Y:S01]  /*07b0*/  LOP3.LUT R2, R0, 0x1e0, RZ, 0xc0, !PT ;  /* 0x000001e000027812 */ /* 0x000fe200078ec0ff */
[----:B------:R-:W-:Y:S01]  /*07c0*/  IMAD R5, R5, UR11, RZ ;  /* 0x0000000b05057c24 */ /* 0x000fe2000f8e02ff */
[----:B------:R-:W-:Y:S01]  /*07d0*/  SGXT.U32 R3, R9, 0x4 ;  /* 0x000000040903781a */ /* 0x000fe20000000000 */
[----:B------:R-:W-:Y:S01]  /*07e0*/  IMAD.U32 R9, RZ, RZ, UR5 ;  /* 0x00000005ff097e24 */ /* 0x000fe2000f8e00ff */
[----:B------:R-:W-:Y:S01]  /*07f0*/  SHF.R.U32.HI R2, RZ, 0x1, R2 ;  /* 0x00000001ff027819 */ /* 0x000fe20000011602 */
[----:B------:R-:W-:Y:S01]  /*0800*/  UIADD3 UR5, UR15, 0x2000, URZ ;  /* 0x000020000f057890 */ /* 0x000fe2000fffe03f */
[----:B------:R-:W-:Y:S01]  /*0810*/  SGXT.U32 R11, R11, 0x3 ;  /* 0x000000030b0b781a */ /* 0x000fe20000000000 */
[----:B------:R-:W-:Y:S01]  /*0820*/  IMAD R3, R3, UR7, RZ ;  /* 0x0000000703037c24 */ /* 0x000fe2000f8e02ff */
[----:B------:R-:W-:Y:S01]  /*0830*/  LEA R13, P0, R5, R8, 0x1 ;  /* 0x00000008050d7211 */ /* 0x000fe200078008ff */
[----:B------:R-:W-:Y:S01]  /*0840*/  USHF.R.U32.HI UR5, URZ, 0x4, UR5 ;  /* 0x000000043f057899 */ /* 0x000fe20008011605 */
[----:B------:R-:W-:Y:S01]  /*0850*/  SHF.R.S32.HI R8, RZ, 0x6, R0 ;  /* 0x00000006ff087819 */ /* 0x000fe20000011400 */
[----:B------:R-:W-:Y:S01]  /*0860*/  IMAD.MOV.U32 R16, RZ, RZ, 0x3f800000 ;  /* 0x3f800000ff107424 */ /* 0x000fe200078e00ff */
[----:B------:R-:W-:Y:S01]  /*0870*/  LOP3.LUT R11, R2, UR6, R11, 0xfe, !PT ;  /* 0x00000006020b7c12 */ /* 0x000fe2000f8efe0b */
[----:B------:R-:W-:Y:S01]  /*0880*/  USGXT.U32 UR8, UR5, 0xe ;  /* 0x0000000e0508789a */ /* 0x000fe20008000000 */
[----:B------:R-:W-:Y:S01]  /*0890*/  SGXT R2, R8, 0x1 ;  /* 0x000000010802781a */ /* 0x000fe20000000200 */
[----:B------:R-:W-:Y:S01]  /*08a0*/  IMAD.MOV.U32 R17, RZ, RZ, -0x800000 ;  /* 0xff800000ff117424 */ /* 0x000fe200078e00ff */
[----:B------:R-:W-:Y:S01]  /*08b0*/  IADD3.X R6, R6, UR17, R9, P2, P3 ;  /* 0x0000001106067c10 */ /* 0x000fe200097e6409 */
[----:B------:R-:W-:Y:S01]  /*08c0*/  IMAD.MOV.U32 R15, RZ, RZ, 0x3f800000 ;  /* 0x3f800000ff0f7424 */ /* 0x000fe200078e00ff */
[----:B------:R-:W-:-:S02]  /*08d0*/  LEA R14, P1, R3, R14, 0x1 ;  /* 0x0000000e030e7211 */ /* 0x000fc400078208ff */
[----:B------:R-:W-:Y:S02]  /*08e0*/  CS2R R42, SRZ ;  /* 0x00000000002a7805 */ /* 0x000fe4000001ff00 */
[----:B------:R-:W-:Y:S02]  /*08f0*/  LOP3.LUT R2, R2, 0x90, RZ, 0xc0, !PT ;  /* 0x0000009002027812 */ /* 0x000fe400078ec0ff */
[----:B------:R-:W-:Y:S02]  /*0900*/  CS2R R44, SRZ ;  /* 0x00000000002c7805 */ /* 0x000fe4000001ff00 */
[----:B------:R-:W-:Y:S01]  /*0910*/  LEA.HI.X.SX32 R10, R5, R10, 0x1, P0 ;  /* 0x0000000a050a7211 */ /* 0x000fe200000f0eff */
[----:B------:R-:W-:Y:S01]  /*0920*/  IMAD.MOV.U32 R5, RZ, RZ, -0x800000 ;  /* 0xff800000ff057424 */ /* 0x000fe200078e00ff */
[----:B------:R-:W-:Y:S02]  /*0930*/  LEA.HI.X.SX32 R9, R3, R6, 0x1, P1 ;  /* 0x0000000603097211 */ /* 0x000fe400008f0eff */
[----:B------:R-:W-:-:S02]  /*0940*/  CS2R R46, SRZ ;  /* 0x00000000002e7805 */ /* 0x000fc4000001ff00 */
[----:B------:R-:W-:Y:S01]  /*0950*/  LOP3.LUT R8, R2, 0x37e, R7, 0x78, !PT ;  /* 0x0000037e02087812 */ /* 0x000fe200078e7807 */
[----:B------:R-:W-:Y:S01]  /*0960*/  UMOV UR16, 0xfffffffe ;  /* 0xfffffffe00107882 */ /* 0x000fe20000000000 */
[----:B------:R-:W-:Y:S01]  /*0970*/  LOP3.LUT R7, R7, 0x6, RZ, 0xc0, !PT ;  /* 0x0000000607077812 */ /* 0x000fe200078ec0ff */
[----:B------:R-:W-:Y:S01]  /*0980*/  UMOV UR17, 0x7fffffdf ;  /* 0x7fffffdf00117882 */ /* 0x000fe20000000000 */
[----:B------:R-:W-:Y:S01]  /*0990*/  LOP3.LUT R6, R11, 0x8, RZ, 0xfc, !PT ;  /* 0x000000080b067812 */ /* 0x000fe200078efcff */
[----:B------:R-:W-:Y:S01]  /*09a0*/  UMOV UR9, URZ ;  /* 0x0000003f00097c82 */ /* 0x000fe20008000000 */
[----:B------:R-:W-:Y:S01]  /*09b0*/  UMOV UR6, URZ ;  /* 0x0000003f00067c82 */ /* 0x000fe20008000000 */
[----:B------:R-:W-:Y:S01]  /*09c0*/  UMOV UR7, URZ ;  /* 0x0000003f00077c82 */ /* 0x000fe20008000000 */
[----:B------:R-:W-:Y:S01]  /*09d0*/  UMOV UR4, URZ ;  /* 0x0000003f00047c82 */ /* 0x000fe20008000000 */
[----:B------:R-:W-:Y:S01]  /*09e0*/  UIADD3.64 UR22, UR8, -UR16, URZ ;  /* 0x8000001008167297 */ /* 0x000fe2000fffe03f */
[----:B------:R-:W-:Y:S01]  /*09f0*/  UMOV UR5, URZ ;  /* 0x0000003f00057c82 */ /* 0x000fe20008000000 */
[----:B------:R-:W-:-:S10]  /*0a00*/  ULDC UR12, c[0x0][0x238] ;  /* 0x00008e00000c7ab9 */ /* 0x000fd40000000800 */
.L_x_1:
[----:B------:R-:W-:Y:S02]  /*0a10*/  IMAD.U32 R18, RZ, RZ, UR4 ;  /* 0x00000004ff127e24 */ /* 0x000fe4000f8e00ff */
[----:B------:R-:W-:-:S03]  /*0a20*/  IMAD.U32 R3, RZ, RZ, UR4 ;  /* 0x00000004ff037e24 */ /* 0x000fc6000f8e00ff */
[----:B------:R-:W-:-:S04]  /*0a30*/  LEA R18, P0, R18, R13, 0x1 ;  /* 0x0000000d12127211 */ /* 0x000fc800078008ff */
[----:B------:R-:W-:-:S06]  /*0a40*/  LEA.HI.X.SX32 R19, R3, R10, 0x1, P0 ;  /* 0x0000000a03137211 */ /* 0x000fcc00000f0eff */
[----:B------:R0:W2:Y:S01]  /*0a50*/  LDG.E.U16 R19, desc[UR20][R18.64] ;  /* 0x0000001412137981 */ /* 0x0000a2000c1e1500 */
[----:B------:R-:W-:Y:S01]  /*0a60*/  IADD3 R22, P2, R7, UR6, RZ ;  /* 0x0000000607167c10 */ /* 0x000fe2000ff5e0ff */
[----:B------:R-:W-:Y:S01]  /*0a70*/  IMAD.U32 R3, RZ, RZ, UR5 ;  /* 0x00000005ff037e24 */ /* 0x000fe2000f8e00ff */
[----:B------:R-:W-:Y:S01]  /*0a80*/  LOP3.LUT R48, R48, 0xffffffdf, RZ, 0xc0, !PT ;  /* 0xffffffdf30307812 */ /* 0x000fe200078ec0ff */
[----:B------:R-:W-:Y:S01]  /*0a90*/  BAR.SYNC.DEFER_BLOCKING 0x0 ;  /* 0x0000000000007b1d */ /* 0x000fe20000010000 */
[C---:B------:R-:W-:Y:S01]  /*0aa0*/  IADD3 R2, P4, R22.reuse, 0x8, RZ ;  /* 0x0000000816027810 */ /* 0x040fe20007f9e0ff */
[----:B------:R-:W-:Y:S01]  /*0ab0*/  IMAD.U32 R20, RZ, RZ, UR5 ;  /* 0x00000005ff147e24 */ /* 0x000fe2000f8e00ff */
[-C--:B------:R-:W-:Y:S01]  /*0ac0*/  ISETP.GT.U32.AND P0, PT, R22, R11.reuse, PT ;  /* 0x0000000b1600720c */ /* 0x080fe20003f04070 */
[----:B------:R-:W-:Y:S01]  /*0ad0*/  IMAD.X R26, RZ, RZ, UR7, P2 ;  /* 0x00000007ff1a7e24 */ /* 0x000fe200090e06ff */
[----:B------:R-:W-:Y:S01]  /*0ae0*/  ISETP.GT.U32.AND P5, PT, R2, R11, PT ;  /* 0x0000000b0200720c */ /* 0x000fe20003fa4070 */
[----:B------:R-:W-:Y:S01]  /*0af0*/  USHF.L.U32 UR10, UR25, 0x5, URZ ;  /* 0x00000005190a7899 */ /* 0x000fe2000800063f */
[----:B------:R-:W-:Y:S01]  /*0b00*/  LEA R2, P3, R3, R14, 0x1 ;  /* 0x0000000e03027211 */ /* 0x000fe200078608ff */
[----:B------:R-:W-:Y:S01]  /*0b10*/  IMAD.X R30, RZ, RZ, R26, P4 ;  /* 0x000000ffff1e7224 */ /* 0x000fe200020e061a */
[----:B------:R-:W-:Y:S01]  /*0b20*/  ISETP.GT.U32.AND.EX P0, PT, R26, RZ, PT, P0 ;  /* 0x000000ff1a00720c */ /* 0x000fe20003f04100 */
[----:B------:R-:W-:Y:S01]  /*0b30*/  ULOP3.LUT UR10, UR10, 0x180, URZ, 0xc0, !UPT ;  /* 0x000001800a0a7892 */ /* 0x000fe2000f8ec03f */
[----:B------:R-:W-:Y:S01]  /*0b40*/  LEA.HI.X.SX32 R3, R20, R9, 0x1, P3 ;  /* 0x0000000914037211 */ /* 0x000fe200018f0eff */
[----:B------:R-:W-:Y:S01]  /*0b50*/  UMOV UR18, UR8 ;  /* 0x0000000800127c82 */ /* 0x000fe20008000000 */
[----:B------:R-:W-:Y:S01]  /*0b60*/  ISETP.GT.U32.AND P6, PT, R22, R6, PT ;  /* 0x000000061600720c */ /* 0x000fe20003fc4070 */
[----:B------:R-:W-:Y:S01]  /*0b70*/  ULEA.HI UR10, UR15, UR10, URZ, 0x1c ;  /* 0x0000000a0f0a7291 */ /* 0x000fe2000f8fe03f */
[----:B------:R-:W-:Y:S01]  /*0b80*/  P2R R23, PR, RZ, 0x1 ;  /* 0x00000001ff177803 */ /* 0x000fe20000000000 */
[----:B------:R-:W-:Y:S01]  /*0b90*/  UMOV UR19, 0xc0000010 ;  /* 0xc000001000137882 */ /* 0x000fe20000000000 */
[----:B------:R-:W-:Y:S01]  /*0ba0*/  ISETP.GT.U32.AND.EX P0, PT, R26, RZ, PT, P6 ;  /* 0x000000ff1a00720c */ /* 0x000fe20003f04160 */
[----:B------:R-:W-:Y:S01]  /*0bb0*/  ULOP3.LUT UR16, UR10, 0x3fff, URZ, 0xc0, !UPT ;  /* 0x00003fff0a107892 */ /* 0x000fe2000f8ec03f */
[C---:B------:R-:W-:Y:S01]  /*0bc0*/  IADD3 R21, P4, R22.reuse, 0x11, RZ ;  /* 0x0000001116157810 */ /* 0x040fe20007f9e0ff */
[----:B------:R-:W-:Y:S01]  /*0bd0*/  UMOV UR17, 0x40000040 ;  /* 0x4000004000117882 */ /* 0x000fe20000000000 */
[----:B------:R-:W-:-:S02]  /*0be0*/  IADD3 R25, P2, R22, 0x9, RZ ;  /* 0x0000000916197810 */ /* 0x000fc40007f5e0ff */
[C---:B------:R-:W-:Y:S01]  /*0bf0*/  IADD3 R24, P3, R22.reuse, 0x10, RZ ;  /* 0x0000001016187810 */ /* 0x040fe20007f7e0ff */
[--C-:B------:R-:W-:Y:S01]  /*0c00*/  IMAD.X R27, RZ, RZ, R26.reuse, P4 ;  /* 0x000000ffff1b7224 */ /* 0x100fe200020e061a */
[C---:B0-----:R-:W-:Y:S01]  /*0c10*/  IADD3 R18, P4, R22.reuse, 0x19, RZ ;  /* 0x0000001916127810 */ /* 0x041fe20007f9e0ff */
[--C-:B------:R-:W-:Y:S01]  /*0c20*/  IMAD.X R29, RZ, RZ, R26.reuse, P2 ;  /* 0x000000ffff1d7224 */ /* 0x100fe200010e061a */
[----:B------:R-:W-:Y:S01]  /*0c30*/  ISETP.GE.U32.AND P2, PT, R22, R6, PT ;  /* 0x000000061600720c */ /* 0x000fe20003f46070 */
[--C-:B------:R-:W-:Y:S01]  /*0c40*/  IMAD.X R28, RZ, RZ, R26.reuse, P3 ;  /* 0x000000ffff1c7224 */ /* 0x100fe200018e061a */
[----:B------:R-:W-:Y:S02]  /*0c50*/  ISETP.GT.U32.AND.EX P5, PT, R30, RZ, PT, P5 ;  /* 0x000000ff1e00720c */ /* 0x000fe40003fa4150 */
[C---:B------:R-:W-:Y:S02]  /*0c60*/  ISETP.GE.U32.AND P1, PT, R22.reuse, R11, PT ;  /* 0x0000000b1600720c */ /* 0x040fe40003f26070 */
[----:B------:R-:W-:Y:S01]  /*0c70*/  IADD3 R20, P3, R22, 0x18, RZ ;  /* 0x0000001816147810 */ /* 0x000fe20007f7e0ff */
[----:B------:R-:W-:Y:S01]  /*0c80*/  IMAD.X R22, RZ, RZ, R26, P4 ;  /* 0x000000ffff167224 */ /* 0x000fe200020e061a */
[----:B------:R-:W-:-:S02]  /*0c90*/  ISETP.GE.U32.AND.EX P2, PT, R26, RZ, PT, P2 ;  /* 0x000000ff1a00720c */ /* 0x000fc40003f46120 */
[----:B------:R-:W-:Y:S01]  /*0ca0*/  @P0 LOP3.LUT R48, R48, 0x20, RZ, 0xfc, !PT ;  /* 0x0000002030300812 */ /* 0x000fe200078efcff */
[----:B------:R-:W-:Y:S01]  /*0cb0*/  IMAD.X R49, RZ, RZ, R26, P3 ;  /* 0x000000ffff317224 */ /* 0x000fe200018e061a */
[----:B------:R-:W-:Y:S02]  /*0cc0*/  ISETP.GT.U32.AND P4, PT, R25, R11, PT ;  /* 0x0000000b1900720c */ /* 0x000fe40003f84070 */
[----:B------:R-:W-:Y:S02]  /*0cd0*/  P2R R50, PR, RZ, 0x4 ;  /* 0x00000004ff327803 */ /* 0x000fe40000000000 */
[C---:B------:R-:W-:Y:S02]  /*0ce0*/  LOP3.LUT P2, RZ, R48.reuse, 0x20, RZ, 0xc0, !PT ;  /* 0x0000002030ff7812 */ /* 0x040fe4000784c0ff */
[----:B------:R-:W-:Y:S02]  /*0cf0*/  ISETP.GT.U32.AND.EX P4, PT, R29, RZ, PT, P4 ;  /* 0x000000ff1d00720c */ /* 0x000fe40003f84140 */
[----:B------:R-:W-:-:S02]  /*0d00*/  LOP3.LUT R48, R48, 0xffffff7f, RZ, 0xc0, !PT ;  /* 0xffffff7f30307812 */ /* 0x000fc400078ec0ff */
[----:B------:R-:W-:Y:S02]  /*0d10*/  ISETP.GT.U32.AND P3, PT, R25, R6, PT ;  /* 0x000000061900720c */ /* 0x000fe40003f64070 */
[----:B------:R-:W-:Y:S02]  /*0d20*/  @P5 LOP3.LUT R48, R48, 0x80, RZ, 0xfc, !PT ;  /* 0x0000008030305812 */ /* 0x000fe400078efcff */
[----:B------:R-:W-:Y:S02]  /*0d30*/  ISETP.GT.U32.AND.EX P0, PT, R29, RZ, PT, P3 ;  /* 0x000000ff1d00720c */ /* 0x000fe40003f04130 */
[----:B------:R-:W-:Y:S02]  /*0d40*/  LOP3.LUT R48, R48, 0xffffffbf, RZ, 0xc0, !PT ;  /* 0xffffffbf30307812 */ /* 0x000fe400078ec0ff */
[----:B------:R-:W-:Y:S02]  /*0d50*/  ISETP.GT.U32.AND P3, PT, R24, R11, PT ;  /* 0x0000000b1800720c */ /* 0x000fe40003f64070 */
[----:B------:R-:W-:-:S02]  /*0d60*/  @P4 LOP3.LUT R48, R48, 0x40, RZ, 0xfc, !PT ;  /* 0x0000004030304812 */ /* 0x000fc400078efcff */
[----:B------:R-:W-:Y:S02]  /*0d70*/  ISETP.GT.U32.AND.EX P4, PT, R28, RZ, PT, P3 ;  /* 0x000000ff1c00720c */ /* 0x000fe40003f84130 */
[----:B------:R-:W-:Y:S02]  /*0d80*/  LOP3.LUT R48, R48, 0xffffffef, RZ, 0xc0, !PT ;  /* 0xffffffef30307812 */ /* 0x000fe400078ec0ff */
[----:B------:R-:W-:Y:S02]  /*0d90*/  ISETP.GT.U32.AND P3, PT, R24, R6, PT ;  /* 0x000000061800720c */ /* 0x000fe40003f64070 */
[----:B------:R-:W-:Y:S02]  /*0da0*/  @P0 LOP3.LUT R48, R48, 0x10, RZ, 0xfc, !PT ;  /* 0x0000001030300812 */ /* 0x000fe400078efcff */
        /* <DEDUP_REMOVED lines=8> */
[----:B------:R-:W-:Y:S02]  /*0e30*/  ISETP.GE.U32.AND.EX P1, PT, R26, RZ, PT, P1 ;  /* 0x000000ff1a00720c */ /* 0x000fe40003f26110 */
[----:B------:R-:W-:Y:S02]  /*0e40*/  ISETP.GT.U32.AND.EX P0, PT, R27, RZ, PT, P3 ;  /* 0x000000ff1b00720c */ /* 0x000fe40003f04130 */
[----:B------:R-:W-:Y:S02]  /*0e50*/  LOP3.LUT R48, R48, 0xfffffffb, RZ, 0xc0, !PT ;  /* 0xfffffffb30307812 */ /* 0x000fe400078ec0ff */
[----:B------:R-:W-:Y:S02]  /*0e60*/  ISETP.GT.U32.AND P3, PT, R20, R11, PT ;  /* 0x0000000b1400720c */ /* 0x000fe40003f64070 */
[----:B------:R-:W-:Y:S02]  /*0e70*/  @P4 LOP3.LUT R48, R48, 0x4, RZ, 0xfc, !PT ;  /* 0x0000000430304812 */ /* 0x000fe400078efcff */
[----:B------:R-:W-:-:S02]  /*0e80*/  ISETP.GT.U32.AND P4, PT, R20, R6, PT ;  /* 0x000000061400720c */ /* 0x000fc40003f84070 */
[C---:B------:R-:W-:Y:S02]  /*0e90*/  ISETP.GT.U32.AND P5, PT, R18.reuse, R11, PT ;  /* 0x0000000b1200720c */ /* 0x040fe40003fa4070 */
[----:B------:R-:W-:Y:S02]  /*0ea0*/  ISETP.GT.U32.AND P6, PT, R18, R6, PT ;  /* 0x000000061200720c */ /* 0x000fe40003fc4070 */
[----:B------:R-:W-:Y:S01]  /*0eb0*/  ISETP.GT.U32.AND.EX P4, PT, R49, RZ, PT, P4 ;  /* 0x000000ff3100720c */ /* 0x000fe20003f84140 */
[----:B--2---:R0:W-:Y:S01]  /*0ec0*/  STS.U16 [R8+UR15+0x2000], R19 ;  /* 0x0020001308007988 */ /* 0x0041e2000800040f */
[----:B------:R1:W-:Y:S06]  /*0ed0*/  MEMBAR.ALL.CTA ;  /* 0x0000000000007992 */ /* 0x0003ec0000008000 */
[----:B-1----:R-:W1:Y:S02]  /*0ee0*/  FENCE.VIEW.ASYNC.S ;  /* 0x00000000000073c6 */ /* 0x002e640000000000 */
[----:B-1----:R-:W-:Y:S06]  /*0ef0*/  BAR.SYNC.DEFER_BLOCKING 0x0 ;  /* 0x0000000000007b1d */ /* 0x002fec0000010000 */
[----:B------:R1:W2:Y:S01]  /*0f00*/  LDG.E.U16 R3, desc[UR20][R2.64] ;  /* 0x0000001402037981 */ /* 0x0002a2000c1e1500 */
[----:B------:R-:W-:-:S06]  /*0f10*/  WARPGROUP.ARRIVE ;  /* 0x00000000000079c5 */ /* 0x000fcc0000000000 */
[----:B------:R-:W-:Y:S01]  /*0f20*/  HGMMA.64x32x16.F32 R24, gdesc[UR16].tnspA, RZ, !UPT, gsb0 ;  /* 0x20600000101879f0 */ /* 0x000fe2000c0008ff */
[----:B------:R-:W-:Y:S02]  /*0f30*/  ISETP.GT.U32.AND.EX P6, PT, R22, RZ, PT, P6 ;  /* 0x000000ff1600720c */ /* 0x000fe40003fc4160 */
[----:B------:R-:W-:Y:S02]  /*0f40*/  WARPGROUP.DEPBAR.LE gsb0, 0x0 ;  /* 0x00008000000079c5 */ /* 0x000fe40000010000 */
[----:B------:R-:W-:Y:S01]  /*0f50*/  FMUL R21, R26, UR12 ;  /* 0x0000000c1a157c20 */ /* 0x000fe20008400000 */
[----:B------:R-:W-:Y:S01]  /*0f60*/  FMUL R20, R27, UR12 ;  /* 0x0000000c1b147c20 */ /* 0x000fe20008400000 */
[----:B------:R-:W-:Y:S01]  /*0f70*/  FMUL R27, R35, UR12 ;  /* 0x0000000c231b7c20 */ /* 0x000fe20008400000 */
[----:B0-----:R-:W-:Y:S01]  /*0f80*/  FMUL R19, R39, UR12 ;  /* 0x0000000c27137c20 */ /* 0x001fe20008400000 */
[----:B------:R-:W-:Y:S01]  /*0f90*/  FMUL R18, R25, UR12 ;  /* 0x0000000c19127c20 */ /* 0x000fe20008400000 */
[----:B------:R-:W-:Y:S01]  /*0fa0*/  FSEL R21, R21, -INF , !P2 ;  /* 0xff80000015157808 */ /* 0x000fe20005000000 */
[----:B------:R-:W-:Y:S01]  /*0fb0*/  FMUL R39, R30, UR12 ;  /* 0x0000000c1e277c20 */ /* 0x000fe20008400000 */
[----:B------:R-:W-:Y:S01]  /*0fc0*/  ISETP.NE.AND P2, PT, R50, RZ, PT ;  /* 0x000000ff3200720c */ /* 0x000fe20003f45270 */
[----:B------:R-:W-:Y:S01]  /*0fd0*/  FMUL R31, R31, UR12 ;  /* 0x0000000c1f1f7c20 */ /* 0x000fe20008400000 */
[----:B------:R-:W-:Y:S01]  /*0fe0*/  FSEL R27, R27, -INF , !P0 ;  /* 0xff8000001b1b7808 */ /* 0x000fe20004000000 */
[----:B------:R-:W-:Y:S01]  /*0ff0*/  FMUL R25, R34, UR12 ;  /* 0x0000000c22197c20 */ /* 0x000fe20008400000 */
[----:B------:R-:W-:Y:S01]  /*1000*/  FSEL R20, R20, -INF , !P2 ;  /* 0xff80000014147808 */ /* 0x000fe20005000000 */
[----:B------:R-:W-:Y:S01]  /*1010*/  BAR.SYNC.DEFER_BLOCKING 0x0 ;  /* 0x0000000000007b1d */ /* 0x000fe20000010000 */
[----:B------:R-:W-:Y:S01]  /*1020*/  ISETP.NE.AND P0, PT, R23, RZ, PT ;  /* 0x000000ff1700720c */ /* 0x000fe20003f05270 */
[----:B------:R-:W-:Y:S01]  /*1030*/  FMUL R23, R38, UR12 ;  /* 0x0000000c26177c20 */ /* 0x000fe20008400000 */
[----:B------:R-:W-:-:S02]  /*1040*/  LOP3.LUT P2, RZ, R48, 0x10, RZ, 0xc0, !PT ;  /* 0x0000001030ff7812 */ /* 0x000fc4000784c0ff */
[----:B------:R-:W-:Y:S02]  /*1050*/  FSEL R39, R39, -INF , !P0 ;  /* 0xff80000027277808 */ /* 0x000fe40004000000 */
[----:B------:R-:W-:Y:S02]  /*1060*/  FMNMX R26, R21, R20, !PT ;  /* 0x00000014151a7209 */ /* 0x000fe40007800000 */
[----:B------:R-:W-:Y:S02]  /*1070*/  FSEL R18, R18, -INF , !P1 ;  /* 0xff80000012127808 */ /* 0x000fe40004800000 */
[----:B------:R-:W-:Y:S02]  /*1080*/  LOP3.LUT P1, RZ, R48, 0x2, RZ, 0xc0, !PT ;  /* 0x0000000230ff7812 */ /* 0x000fe4000782c0ff */
[----:B------:R-:W-:Y:S02]  /*1090*/  FSEL R31, R31, -INF , !P2 ;  /* 0xff8000001f1f7808 */ /* 0x000fe40005000000 */
[----:B------:R-:W-:-:S02]  /*10a0*/  FMNMX R26, R39, R26, !PT ;  /* 0x0000001a271a7209 */ /* 0x000fc40007800000 */
[----:B------:R-:W-:Y:S02]  /*10b0*/  FSEL R25, R25, -INF , !P1 ;  /* 0xff80000019197808 */ /* 0x000fe40004800000 */
[----:B------:R-:W-:Y:S02]  /*10c0*/  FMNMX R26, R31, R26, !PT ;  /* 0x0000001a1f1a7209 */ /* 0x000fe40007800000 */
[----:B------:R-:W-:Y:S02]  /*10d0*/  FSEL R23, R23, -INF , !P4 ;  /* 0xff80000017177808 */ /* 0x000fe40006000000 */
[----:B------:R-:W-:Y:S02]  /*10e0*/  FMNMX R26, R25, R26, !PT ;  /* 0x0000001a191a7209 */ /* 0x000fe40007800000 */
[----:B------:R-:W-:Y:S02]  /*10f0*/  FSEL R19, R19, -INF , !P6 ;  /* 0xff80000013137808 */ /* 0x000fe40007000000 */
[----:B------:R-:W-:-:S02]  /*1100*/  FMNMX R26, R27, R26, !PT ;  /* 0x0000001a1b1a7209 */ /* 0x000fc40007800000 */
[----:B------:R-:W-:Y:S02]  /*1110*/  ISETP.GT.U32.AND.EX P5, PT, R22, RZ, PT, P5 ;  /* 0x000000ff1600720c */ /* 0x000fe40003fa4150 */
[----:B------:R-:W-:Y:S02]  /*1120*/  FMNMX R26, R23, R26, !PT ;  /* 0x0000001a171a7209 */ /* 0x000fe40007800000 */
[----:B------:R-:W-:Y:S02]  /*1130*/  ISETP.GT.U32.AND.EX P3, PT, R49, RZ, PT, P3 ;  /* 0x000000ff3100720c */ /* 0x000fe40003f64130 */
[----:B------:R-:W-:Y:S02]  /*1140*/  FMNMX R30, R19, R26, !PT ;  /* 0x0000001a131e7209 */ /* 0x000fe40007800000 */
[C---:B------:R-:W-:Y:S02]  /*1150*/  LOP3.LUT P4, RZ, R48.reuse, 0x40, RZ, 0xc0, !PT ;  /* 0x0000004030ff7812 */ /* 0x040fe4000788c0ff */
[----:B------:R-:W-:Y:S01]  /*1160*/  LOP3.LUT P2, RZ, R48, 0x8, RZ, 0xc0, !PT ;  /* 0x0000000830ff7812 */ /* 0x000fe2000784c0ff */
[----:B------:R-:W0:Y:S01]  /*1170*/  SHFL.BFLY PT, R35, R30, 0x2, 0x1f ;  /* 0x0c401f001e237f89 */ /* 0x000e2200000e0000 */
[----:B------:R-:W-:Y:S01]  /*1180*/  FMUL R22, R28, UR12 ;  /* 0x0000000c1c167c20 */ /* 0x000fe20008400000 */
[----:B------:R-:W-:Y:S01]  /*1190*/  LOP3.LUT P6, RZ, R48, 0x80, RZ, 0xc0, !PT ;  /* 0x0000008030ff7812 */ /* 0x000fe200078cc0ff */
[----:B------:R-:W-:Y:S01]  /*11a0*/  FMUL R26, R32, UR12 ;  /* 0x0000000c201a7c20 */ /* 0x000fe20008400000 */
[----:B------:R-:W-:-:S02]  /*11b0*/  LOP3.LUT P1, RZ, R48, 0x4, RZ, 0xc0, !PT ;  /* 0x0000000430ff7812 */ /* 0x000fc4000782c0ff */
[----:B------:R-:W-:Y:S01]  /*11c0*/  FSEL R22, R22, -INF , !P6 ;  /* 0xff80000016167808 */ /* 0x000fe20007000000 */
[----:B------:R-:W-:Y:S01]  /*11d0*/  FMUL R28, R33, UR12 ;  /* 0x0000000c211c7c20 */ /* 0x000fe20008400000 */
[----:B0-----:R-:W-:Y:S01]  /*11e0*/  FMNMX R34, R30, R35, !PT ;  /* 0x000000231e227209 */ /* 0x001fe20007800000 */
[----:B------:R-:W-:Y:S01]  /*11f0*/  FMUL R35, R24, UR12 ;  /* 0x0000000c18237c20 */ /* 0x000fe20008400000 */
[----:B------:R-:W-:-:S04]  /*1200*/  FMUL R24, R29, UR12 ;  /* 0x0000000c1d187c20 */ /* 0x000fc80008400000 */
[----:B------:R-:W-:Y:S01]  /*1210*/  FSEL R35, R35, -INF , !P0 ;  /* 0xff80000023237808 */ /* 0x000fe20004000000 */
[----:B------:R-:W1:Y:S03]  /*1220*/  SHFL.BFLY PT, R49, R34, 0x1, 0x1f ;  /* 0x0c201f0022317f89 */ /* 0x000e6600000e0000 */
[----:B------:R-:W-:Y:S02]  /*1230*/  FMNMX R29, R35, R18, !PT ;  /* 0x00000012231d7209 */ /* 0x000fe40007800000 */
[----:B------:R-:W-:Y:S02]  /*1240*/  FSEL R24, R24, -INF , !P4 ;  /* 0xff80000018187808 */ /* 0x000fe40006000000 */
[----:B------:R-:W-:Y:S02]  /*1250*/  FMNMX R29, R22, R29, !PT ;  /* 0x0000001d161d7209 */ /* 0x000fe40007800000 */
[----:B------:R-:W-:-:S02]  /*1260*/  FSEL R26, R26, -INF , !P2 ;  /* 0xff8000001a1a7808 */ /* 0x000fc40005000000 */
[----:B------:R-:W-:Y:S01]  /*1270*/  FMNMX R29, R24, R29, !PT ;  /* 0x0000001d181d7209 */ /* 0x000fe20007800000 */
[----:B------:R-:W-:Y:S01]  /*1280*/  FMUL R30, R36, UR12 ;  /* 0x0000000c241e7c20 */ /* 0x000fe20008400000 */
[----:B------:R-:W-:Y:S02]  /*1290*/  FSEL R28, R28, -INF , !P1 ;  /* 0xff8000001c1c7808 */ /* 0x000fe40004800000 */
[----:B------:R-:W-:Y:S01]  /*12a0*/  FMNMX R33, R26, R29, !PT ;  /* 0x0000001d1a217209 */ /* 0x000fe20007800000 */
[----:B------:R-:W-:Y:S01]  /*12b0*/  FMUL R29, R37, UR12 ;  /* 0x0000000c251d7c20 */ /* 0x000fe20008400000 */
[----:B------:R-:W-:Y:S02]  /*12c0*/  FSEL R30, R30, -INF , !P3 ;  /* 0xff8000001e1e7808 */ /* 0x000fe40005800000 */
[----:B------:R-:W-:Y:S02]  /*12d0*/  FMNMX R33, R28, R33, !PT ;  /* 0x000000211c217209 */ /* 0x000fe40007800000 */
[----:B------:R-:W-:-:S02]  /*12e0*/  FSEL R29, R29, -INF , !P5 ;  /* 0xff8000001d1d7808 */ /* 0x000fc40006800000 */
[----:B------:R-:W-:Y:S02]  /*12f0*/  FMNMX R32, R30, R33, !PT ;  /* 0x000000211e207209 */ /* 0x000fe40007800000 */
[----:B-1----:R-:W-:Y:S02]  /*1300*/  FMNMX R2, R34, R49, !PT ;  /* 0x0000003122027209 */ /* 0x002fe40007800000 */
[----:B------:R-:W-:-:S05]  /*1310*/  FMNMX R34, R29, R32, !PT ;  /* 0x000000201d227209 */ /* 0x000fca0007800000 */
[----:B------:R-:W0:Y:S01]  /*1320*/  SHFL.BFLY PT, R33, R34, 0x2, 0x1f ;  /* 0x0c401f0022217f89 */ /* 0x000e2200000e0000 */
[----:B------:R-:W-:-:S05]  /*1330*/  FMNMX R2, R2, R5, !PT ;  /* 0x0000000502027209 */ /* 0x000fca0007800000 */
[----:B------:R-:W-:Y:S01]  /*1340*/  FADD R32, R21, -R2 ;  /* 0x8000000215207221 */ /* 0x000fe20000000000 */
[----:B0-----:R-:W-:-:S05]  /*1350*/  FMNMX R21, R34, R33, !PT ;  /* 0x0000002122157209 */ /* 0x001fca0007800000 */
[----:B------:R-:W0:Y:S01]  /*1360*/  SHFL.BFLY PT, R38, R21, 0x1, 0x1f ;  /* 0x0c201f0015267f89 */ /* 0x000e2200000e0000 */
[--C-:B------:R-:W-:Y:S01]  /*1370*/  FADD R20, R20, -R2.reuse ;  /* 0x8000000214147221 */ /* 0x100fe20000000000 */
[----:B------:R-:W-:-:S03]  /*1380*/  FADD R25, R25, -R2 ;  /* 0x8000000219197221 */ /* 0x000fc60000000000 */
[----:B------:R-:W-:Y:S01]  /*1390*/  FMUL R33, R20, 1.4426950216293334961 ;  /* 0x3fb8aa3b14217820 */ /* 0x000fe20000400000 */
[----:B------:R-:W-:-:S04]  /*13a0*/  FADD R20, R31, -R2 ;  /* 0x800000021f147221 */ /* 0x000fc80000000000 */
[----:B------:R-:W-:Y:S01]  /*13b0*/  FMUL R36, R20, 1.4426950216293334961 ;  /* 0x3fb8aa3b14247820 */ /* 0x000fe20000400000 */
[----:B------:R-:W-:Y:S01]  /*13c0*/  FMUL R20, R25, 1.4426950216293334961 ;  /* 0x3fb8aa3b19147820 */ /* 0x000fe20000400000 */
[--C-:B------:R-:W-:Y:S01]  /*13d0*/  FADD R25, R23, -R2.reuse ;  /* 0x8000000217197221 */ /* 0x100fe20000000000 */
[----:B------:R-:W-:Y:S01]  /*13e0*/  FMUL R32, R32, 1.4426950216293334961 ;  /* 0x3fb8aa3b20207820 */ /* 0x000fe20000400000 */
[----:B------:R-:W-:Y:S01]  /*13f0*/  FADD R39, R39, -R2 ;  /* 0x8000000227277221 */ /* 0x000fe20000000000 */
[----:B0-----:R-:W-:-:S04]  /*1400*/  FMNMX R38, R21, R38, !PT ;  /* 0x0000002615267209 */ /* 0x001fc80007800000 */
[----:B------:R-:W-:Y:S01]  /*1410*/  FMNMX R21, R38, R17, !PT ;  /* 0x0000001126157209 */ /* 0x000fe20007800000 */
[----:B------:R-:W-:Y:S01]  /*1420*/  FMUL R38, R25, 1.4426950216293334961 ;  /* 0x3fb8aa3b19267820 */ /* 0x000fe20000400000 */
[----:B------:R-:W-:Y:S01]  /*1430*/  FADD R25, -R2, R5 ;  /* 0x0000000502197221 */ /* 0x000fe20000000100 */
[----:B------:R-:W-:Y:S01]  /*1440*/  FADD R27, R27, -R2 ;  /* 0x800000021b1b7221 */ /* 0x000fe20000000000 */
[----:B------:R-:W-:Y:S01]  /*1450*/  MUFU.EX2 R32, R32 ;  /* 0x0000002000207308 */ /* 0x000fe20000000800 */
[--C-:B------:R-:W-:Y:S01]  /*1460*/  FADD R35, R35, -R21.reuse ;  /* 0x8000001523237221 */ /* 0x100fe20000000000 */
[----:B------:R-:W-:Y:S01]  /*1470*/  FMUL R34, R25, 1.4426950216293334961 ;  /* 0x3fb8aa3b19227820 */ /* 0x000fe20000400000 */
[----:B------:R-:W-:Y:S01]  /*1480*/  FADD R25, R18, -R21 ;  /* 0x8000001512197221 */ /* 0x000fe20000000000 */
[----:B------:R-:W-:Y:S01]  /*1490*/  FMUL R39, R39, 1.4426950216293334961 ;  /* 0x3fb8aa3b27277820 */ /* 0x000fe20000400000 */
[----:B------:R-:W-:-:S03]  /*14a0*/  FMUL R37, R27, 1.4426950216293334961 ;  /* 0x3fb8aa3b1b257820 */ /* 0x000fc60000400000 */
[----:B------:R-:W0:Y:S01]  /*14b0*/  MUFU.EX2 R33, R33 ;  /* 0x0000002100217308 */ /* 0x000e220000000800 */
[----:B------:R-:W-:Y:S01]  /*14c0*/  FMUL R27, R35, 1.4426950216293334961 ;  /* 0x3fb8aa3b231b7820 */ /* 0x000fe20000400000 */
[----:B------:R-:W-:Y:S01]  /*14d0*/  FMUL R25, R25, 1.4426950216293334961 ;  /* 0x3fb8aa3b19197820 */ /* 0x000fe20000400000 */
[--C-:B------:R-:W-:Y:S01]  /*14e0*/  FADD R22, R22, -R21.reuse ;  /* 0x8000001516167221 */ /* 0x100fe20000000000 */
[----:B------:R-:W-:-:S04]  /*14f0*/  FADD R24, R24, -R21 ;  /* 0x8000001518187221 */ /* 0x000fc80000000000 */
[----:B------:R-:W1:Y:S01]  /*1500*/  MUFU.EX2 R31, R39 ;  /* 0x00000027001f7308 */ /* 0x000e620000000800 */
[----:B------:R-:W-:Y:S01]  /*1510*/  FMUL R22, R22, 1.4426950216293334961 ;  /* 0x3fb8aa3b16167820 */ /* 0x000fe20000400000 */
[----:B------:R-:W-:-:S06]  /*1520*/  FMUL R24, R24, 1.4426950216293334961 ;  /* 0x3fb8aa3b18187820 */ /* 0x000fcc0000400000 */
[----:B------:R3:W-:Y:S08]  /*1530*/  MUFU.EX2 R18, R27 ;  /* 0x0000001b00127308 */ /* 0x0007f00000000800 */
[----:B------:R0:W4:Y:S01]  /*1540*/  MUFU.EX2 R35, R25 ;  /* 0x0000001900237308 */ /* 0x0001220000000800 */
[----:B---3--:R-:W-:Y:S01]  /*1550*/  FADD R27, -R21, R17 ;  /* 0x00000011151b7221 */ /* 0x008fe20000000100 */
[--C-:B------:R-:W-:Y:S01]  /*1560*/  FADD R26, R26, -R21.reuse ;  /* 0x800000151a1a7221 */ /* 0x100fe20000000000 */
[--C-:B------:R-:W-:Y:S01]  /*1570*/  FADD R28, R28, -R21.reuse ;  /* 0x800000151c1c7221 */ /* 0x100fe20000000000 */
[----:B--2---:R4:W-:Y:S01]  /*1580*/  STS.U16 [R12+UR15+0x2000], R3 ;  /* 0x002000030c007988 */ /* 0x0049e2000800040f */
[----:B------:R2:W-:Y:S06]  /*1590*/  MEMBAR.ALL.CTA ;  /* 0x0000000000007992 */ /* 0x0005ec0000008000 */
[----:B--2---:R-:W2:Y:S01]  /*15a0*/  FENCE.VIEW.ASYNC.S ;  /* 0x00000000000073c6 */ /* 0x004ea20000000000 */
[----:B------:R-:W-:Y:S01]  /*15b0*/  MUFU.EX2 R23, R37 ;  /* 0x0000002500177308 */ /* 0x000fe20000000800 */
[----:B0-----:R-:W-:Y:S01]  /*15c0*/  F2FP.F16.F32.PACK_AB R25, R33, R32 ;  /* 0x000000202119723e */ /* 0x001fe200000000ff */
[--C-:B------:R-:W-:Y:S01]  /*15d0*/  FADD R30, R30, -R21.reuse ;  /* 0x800000151e1e7221 */ /* 0x100fe20000000000 */
[----:B------:R-:W-:Y:S01]  /*15e0*/  FADD R29, R29, -R21 ;  /* 0x800000151d1d7221 */ /* 0x000fe20000000000 */
[----:B------:R-:W-:-:S04]  /*15f0*/  FADD R19, R19, -R2 ;  /* 0x8000000213137221 */ /* 0x000fc80000000000 */
[----:B------:R0:W-:Y:S01]  /*1600*/  MUFU.EX2 R37, R24 ;  /* 0x0000001800257308 */ /* 0x0001e20000000800 */
[----:B------:R-:W-:Y:S01]  /*1610*/  FMUL R26, R26, 1.4426950216293334961 ;  /* 0x3fb8aa3b1a1a7820 */ /* 0x000fe20000400000 */
[----:B------:R-:W-:Y:S01]  /*1620*/  FMUL R28, R28, 1.4426950216293334961 ;  /* 0x3fb8aa3b1c1c7820 */ /* 0x000fe20000400000 */
[----:B------:R-:W-:-:S05]  /*1630*/  FMUL R30, R30, 1.4426950216293334961 ;  /* 0x3fb8aa3b1e1e7820 */ /* 0x000fca0000400000 */
[----:B------:R-:W3:Y:S01]  /*1640*/  MUFU.EX2 R22, R22 ;  /* 0x0000001600167308 */ /* 0x000ee20000000800 */
[----:B0-----:R-:W-:Y:S01]  /*1650*/  FADD R24, R32, R33 ;  /* 0x0000002120187221 */ /* 0x001fe20000000000 */
[----:B------:R-:W-:Y:S01]  /*1660*/  FMUL R33, R27, 1.4426950216293334961 ;  /* 0x3fb8aa3b1b217820 */ /* 0x000fe20000400000 */
[----:B------:R-:W-:Y:S01]  /*1670*/  FMUL R29, R29, 1.4426950216293334961 ;  /* 0x3fb8aa3b1d1d7820 */ /* 0x000fe20000400000 */
[----:B------:R-:W-:Y:S01]  /*1680*/  FMUL R19, R19, 1.4426950216293334961 ;  /* 0x3fb8aa3b13137820 */ /* 0x000fe20000400000 */
[----:B-1----:R-:W-:Y:S01]  /*1690*/  FADD R27, R31, R24 ;  /* 0x000000181f1b7221 */ /* 0x002fe20000000000 */
[----:B----4-:R-:W-:Y:S01]  /*16a0*/  FADD R3, R18, R35 ;  /* 0x0000002312037221 */ /* 0x010fe20000000000 */
[----:B------:R-:W-:Y:S01]  /*16b0*/  F2FP.F16.F32.PACK_AB R24, R35, R18 ;  /* 0x000000122318723e */ /* 0x000fe200000000ff */
[----:B------:R-:W0:Y:S08]  /*16c0*/  MUFU.EX2 R36, R36 ;  /* 0x0000002400247308 */ /* 0x000e300000000800 */
[----:B------:R-:W1:Y:S08]  /*16d0*/  MUFU.EX2 R34, R34 ;  /* 0x0000002200227308 */ /* 0x000e700000000800 */
[----:B------:R-:W4:Y:S08]  /*16e0*/  MUFU.EX2 R33, R33 ;  /* 0x0000002100217308 */ /* 0x000f300000000800 */
[----:B------:R-:W-:Y:S08]  /*16f0*/  MUFU.EX2 R5, R38 ;  /* 0x0000002600057308 */ /* 0x000ff00000000800 */
[----:B------:R3:W5:Y:S08]  /*1700*/  MUFU.EX2 R39, R26 ;  /* 0x0000001a00277308 */ /* 0x0007700000000800 */
[----:B------:R-:W-:Y:S08]  /*1710*/  MUFU.EX2 R20, R20 ;  /* 0x0000001400147308 */ /* 0x000ff00000000800 */
[----:B------:R2:W5:Y:S08]  /*1720*/  MUFU.EX2 R38, R28 ;  /* 0x0000001c00267308 */ /* 0x0005700000000800 */
[----:B------:R-:W-:Y:S08]  /*1730*/  MUFU.EX2 R17, R30 ;  /* 0x0000001e00117308 */ /* 0x000ff00000000800 */
[----:B------:R5:W5:Y:S08]  /*1740*/  MUFU.EX2 R32, R29 ;  /* 0x0000001d00207308 */ /* 0x000b700000000800 */
[----:B------:R-:W5:Y:S01]  /*1750*/  MUFU.EX2 R18, R19 ;  /* 0x0000001300127308 */ /* 0x000f620000000800 */
[----:B---3--:R-:W-:Y:S01]  /*1760*/  FADD R26, R22, R3 ;  /* 0x00000003161a7221 */ /* 0x008fe20000000000 */
[----:B0-----:R-:W-:-:S03]  /*1770*/  FADD R49, R36, R27 ;  /* 0x0000001b24317221 */ /* 0x001fc60000000000 */
[----:B--2---:R-:W-:Y:S01]  /*1780*/  FADD R28, R37, R26 ;  /* 0x0000001a251c7221 */ /* 0x004fe20000000000 */
[-C--:B-1----:R-:W-:Y:S01]  /*1790*/  FMUL R42, R42, R34.reuse ;  /* 0x000000222a2a7220 */ /* 0x082fe20000400000 */
[-C--:B------:R-:W-:Y:S01]  /*17a0*/  FMUL R43, R43, R34.reuse ;  /* 0x000000222b2b7220 */ /* 0x080fe20000400000 */
[-C--:B------:R-:W-:Y:S01]  /*17b0*/  FMUL R46, R46, R34.reuse ;  /* 0x000000222e2e7220 */ /* 0x080fe20000400000 */
[----:B------:R-:W-:Y:S01]  /*17c0*/  FMUL R47, R47, R34 ;  /* 0x000000222f2f7220 */ /* 0x000fe20000400000 */
[-C--:B----4-:R-:W-:Y:S01]  /*17d0*/  FMUL R40, R40, R33.reuse ;  /* 0x0000002128287220 */ /* 0x090fe20000400000 */
[-C--:B------:R-:W-:Y:S01]  /*17e0*/  FMUL R41, R41, R33.reuse ;  /* 0x0000002129297220 */ /* 0x080fe20000400000 */
[-C--:B------:R-:W-:Y:S01]  /*17f0*/  FMUL R44, R44, R33.reuse ;  /* 0x000000212c2c7220 */ /* 0x080fe20000400000 */
[----:B------:R-:W-:Y:S01]  /*1800*/  FMUL R45, R45, R33 ;  /* 0x000000212d2d7220 */ /* 0x000fe20000400000 */
[----:B------:R-:W-:Y:S01]  /*1810*/  F2FP.F16.F32.PACK_AB R27, R36, R31 ;  /* 0x0000001f241b723e */ /* 0x000fe200000000ff */
[----:B-----5:R-:W-:Y:S01]  /*1820*/  FADD R3, R39, R28 ;  /* 0x0000001c27037221 */ /* 0x020fe20000000000 */
[----:B------:R-:W-:-:S02]  /*1830*/  F2FP.F16.F32.PACK_AB R26, R37, R22 ;  /* 0x00000016251a723e */ /* 0x000fc400000000ff */
[----:B------:R-:W-:Y:S02]  /*1840*/  F2FP.F16.F32.PACK_AB R28, R38, R39 ;  /* 0x00000027261c723e */ /* 0x000fe400000000ff */
[----:B------:R-:W-:Y:S02]  /*1850*/  F2FP.F16.F32.PACK_AB R29, R23, R20 ;  /* 0x00000014171d723e */ /* 0x000fe400000000ff */
[----:B------:R-:W-:Y:S02]  /*1860*/  F2FP.F16.F32.PACK_AB R30, R32, R17 ;  /* 0x00000011201e723e */ /* 0x000fe400000000ff */
[----:B------:R-:W-:Y:S01]  /*1870*/  F2FP.F16.F32.PACK_AB R31, R18, R5 ;  /* 0x00000005121f723e */ /* 0x000fe200000000ff */
[----:B------:R-:W-:Y:S06]  /*1880*/  BAR.SYNC.DEFER_BLOCKING 0x0 ;  /* 0x0000000000007b1d */ /* 0x000fec0000010000 */
[----:B------:R-:W-:Y:S01]  /*1890*/  UMOV UR18, UR8 ;  /* 0x0000000800127c82 */ /* 0x000fe20008000000 */
[----:B------:R-:W-:Y:S01]  /*18a0*/  UMOV UR19, 0x80000020 ;  /* 0x8000002000137882 */ /* 0x000fe20000000000 */
[----:B------:R-:W-:-:S06]  /*18b0*/  WARPGROUP.ARRIVE ;  /* 0x00000000000079c5 */ /* 0x000fcc0000000000 */
[----:B------:R-:W-:Y:S01]  /*18c0*/  HGMMA.64x16x16.F32 R40, R24, gdesc[UR16], R40 ;  /* 0x0020001018287df0 */ /* 0x000fe20008700828 */
[----:B------:R-:W-:Y:S01]  /*18d0*/  FADD R22, R20, R49 ;  /* 0x0000003114167221 */ /* 0x000fe20000000000 */
[----:B------:R-:W-:-:S03]  /*18e0*/  FADD R38, R38, R3 ;  /* 0x0000000326267221 */ /* 0x000fc60000000000 */
[----:B------:R-:W-:Y:S01]  /*18f0*/  FADD R22, R23, R22 ;  /* 0x0000001617167221 */ /* 0x000fe20000000000 */
[----:B------:R-:W-:-:S03]  /*1900*/  FADD R17, R17, R38 ;  /* 0x0000002611117221 */ /* 0x000fc60000000000 */
[----:B------:R-:W-:Y:S01]  /*1910*/  FADD R5, R5, R22 ;  /* 0x0000001605057221 */ /* 0x000fe20000000000 */
[----:B------:R-:W-:-:S03]  /*1920*/  FADD R17, R32, R17 ;  /* 0x0000001120117221 */ /* 0x000fc60000000000 */
[----:B------:R-:W-:Y:S02]  /*1930*/  FADD R5, R18, R5 ;  /* 0x0000000512057221 */ /* 0x000fe40000000000 */
[----:B------:R-:W-:Y:S04]  /*1940*/  SHFL.BFLY PT, R18, R17, 0x2, 0x1f ;  /* 0x0c401f0011127f89 */ /* 0x000fe800000e0000 */
[----:B------:R-:W0:Y:S01]  /*1950*/  SHFL.BFLY PT, R20, R5, 0x2, 0x1f ;  /* 0x0c401f0005147f89 */ /* 0x000e2200000e0000 */
[----:B------:R-:W-:Y:S01]  /*1960*/  UIADD3 UR6, UP0, UR6, 0x20, URZ ;  /* 0x0000002006067890 */ /* 0x000fe2000ff1e03f */
[----:B------:R-:W-:Y:S01]  /*1970*/  HGMMA.64x16x16.F32 R40, R28, gdesc[UR20], R40, gsb0 ;  /* 0x002000141c287df0 */ /* 0x000fe20008000828 */
[----:B0-----:R-:W-:Y:S01]  /*1980*/  FADD R19, R5, R20 ;  /* 0x0000001405137221 */ /* 0x001fe20000000000 */
[----:B------:R-:W-:Y:S01]  /*1990*/  FADD R18, R17, R18 ;  /* 0x0000001211127221 */ /* 0x000fe20000000000 */
[----:B------:R-:W-:-:S03]  /*19a0*/  UIADD3.X UR7, URZ, UR7, URZ, UP0, !UPT ;  /* 0x000000073f077290 */ /* 0x000fc600087fe43f */
[----:B------:R-:W0:Y:S01]  /*19b0*/  SHFL.BFLY PT, R20, R19, 0x1, 0x1f ;  /* 0x0c201f0013147f89 */ /* 0x000e2200000e0000 */
[----:B------:R-:W-:-:S03]  /*19c0*/  UISETP.GE.U32.AND UP0, UPT, UR6, UR24, UPT ;  /* 0x000000180600728c */ /* 0x000fc6000bf06070 */
[----:B------:R-:W1:Y:S01]  /*19d0*/  SHFL.BFLY PT, R3, R18, 0x1, 0x1f ;  /* 0x0c201f0012037f89 */ /* 0x000e6200000e0000 */
[----:B------:R-:W-:-:S06]  /*19e0*/  UISETP.GE.U32.AND.EX UP0, UPT, UR7, URZ, UPT, UP0 ;  /* 0x0000003f0700728c */ /* 0x000fcc000bf06100 */
[----:B------:R-:W-:Y:S01]  /*19f0*/  PLOP3.LUT P0, PT, PT, PT, UP0, 0x80, 0x0 ;  /* 0x000000000000781c */ /* 0x000fe20003f0f008 */
[----:B------:R-:W-:Y:S02]  /*1a00*/  ULEA UR5, UR13, UR5, 0x5 ;  /* 0x000000050d057291 */ /* 0x000fe4000f8e283f */
[----:B------:R-:W-:Y:S01]  /*1a10*/  ULEA UR4, UR11, UR4, 0x5 ;  /* 0x000000040b047291 */ /* 0x000fe2000f8e283f */
[----:B------:R-:W-:Y:S02]  /*1a20*/  IMAD.MOV.U32 R17, RZ, RZ, R21 ;  /* 0x000000ffff117224 */ /* 0x000fe400078e0015 */
[----:B------:R-:W-:Y:S02]  /*1a30*/  IMAD.MOV.U32 R5, RZ, RZ, R2 ;  /* 0x000000ffff057224 */ /* 0x000fe400078e0002 */
[----:B0-----:R-:W-:Y:S01]  /*1a40*/  FADD R23, R19, R20 ;  /* 0x0000001413177221 */ /* 0x001fe20000000000 */
[----:B-1----:R-:W-:-:S03]  /*1a50*/  FADD R20, R18, R3 ;  /* 0x0000000312147221 */ /* 0x002fc60000000000 */
[----:B------:R-:W-:Y:S01]  /*1a60*/  FFMA R15, R34, R15, R23 ;  /* 0x0000000f220f7223 */ /* 0x000fe20000000017 */
[----:B------:R-:W-:Y:S02]  /*1a70*/  IMAD.MOV.U32 R3, RZ, RZ, R21 ;  /* 0x000000ffff037224 */ /* 0x000fe400078e0015 */
[----:B------:R-:W-:Y:S01]  /*1a80*/  FFMA R16, R33, R16, R20 ;  /* 0x0000001021107223 */ /* 0x000fe20000000014 */
[----:B------:R-:W-:Y:S02]  /*1a90*/  WARPGROUP.DEPBAR.LE gsb0, 0x0 ;  /* 0x00008000000079c5 */ /* 0x000fe40000010000 */
[----:B------:R-:W-:Y:S05]  /*1aa0*/  @!P0 BRA `(.L_x_1) ;  /* 0xffffffec00d88947 */ /* 0x000fea000383ffff */
.L_x_0:
[----:B-1----:R-:W-:Y:S01]  /*1ab0*/  FMUL R6, R47, 0.25 ;  /* 0x3e8000002f067820 */ /* 0x002fe20000400000 */
[----:B------:R-:W-:Y:S01]  /*1ac0*/  FSETP.GT.AND P0, PT, |R15|, 8.50705917302346158658e+37, PT ;  /* 0x7e8000000f00780b */ /* 0x000fe20003f04200 */
[----:B------:R-:W-:Y:S02]  /*1ad0*/  IMAD.MOV.U32 R21, RZ, RZ, R16 ;  /* 0x000000ffff157224 */ /* 0x000fe400078e0010 */
[----:B------:R-:W-:Y:S01]  /*1ae0*/  FMUL R8, R43, 0.25 ;  /* 0x3e8000002b087820 */ /* 0x000fe20000400000 */
[----:B------:R-:W-:Y:S01]  /*1af0*/  FMUL R5, R46, 0.25 ;  /* 0x3e8000002e057820 */ /* 0x000fe20000400000 */
[----:B------:R-:W-:Y:S01]  /*1b00*/  FSEL R47, R6, R47, P0 ;  /* 0x0000002f062f7208 */ /* 0x000fe20000000000 */
[----:B------:R-:W-:Y:S01]  /*1b10*/  FMUL R6, R45, 0.25 ;  /* 0x3e8000002d067820 */ /* 0x000fe20000400000 */
[----:B------:R-:W-:Y:S01]  /*1b20*/  FSETP.GT.AND P1, PT, |R21|, 8.50705917302346158658e+37, PT ;  /* 0x7e8000001500780b */ /* 0x000fe20003f24200 */
[----:B------:R-:W-:Y:S01]  /*1b30*/  FMUL R7, R40, 0.25 ;  /* 0x3e80000028077820 */ /* 0x000fe20000400000 */
[----:B------:R-:W-:Y:S01]  /*1b40*/  LOP3.LUT R9, R0, 0x7, RZ, 0xc0, !PT ;  /* 0x0000000700097812 */ /* 0x000fe200078ec0ff */
[----:B------:R-:W-:Y:S01]  /*1b50*/  BAR.SYNC.DEFER_BLOCKING 0x0 ;  /* 0x0000000000007b1d */ /* 0x000fe20000010000 */
[----:B------:R-:W-:Y:S01]  /*1b60*/  FSEL R20, R6, R45, P1 ;  /* 0x0000002d06147208 */ /* 0x000fe20000800000 */
[----:B------:R-:W-:Y:S01]  /*1b70*/  FMUL R6, R41, 0.25 ;  /* 0x3e80000029067820 */ /* 0x000fe20000400000 */
[----:B------:R-:W-:Y:S01]  /*1b80*/  FSEL R43, R8, R43, P0 ;  /* 0x0000002b082b7208 */ /* 0x000fe20000000000 */
[----:B------:R-:W-:Y:S01]  /*1b90*/  IMAD.SHL.U32 R8, R0, 0x4, RZ ;  /* 0x0000000400087824 */ /* 0x000fe200078e00ff */
[----:B------:R-:W-:Y:S01]  /*1ba0*/  FSEL R46, R5, R46, P0 ;  /* 0x0000002e052e7208 */ /* 0x000fe20000000000 */
[----:B------:R-:W-:Y:S01]  /*1bb0*/  FMUL R5, R42, 0.25 ;  /* 0x3e8000002a057820 */ /* 0x000fe20000400000 */
[----:B------:R-:W-:Y:S01]  /*1bc0*/  LEA R10, R9, UR15, 0x4 ;  /* 0x0000000f090a7c11 */ /* 0x000fe2000f8e20ff */
[----:B------:R-:W-:Y:S01]  /*1bd0*/  ULDC.64 UR4, c[0x0][0x270] ;  /* 0x00009c0000047ab9 */ /* 0x000fe20000000a00 */
[----:B------:R-:W-:Y:S01]  /*1be0*/  FSEL R22, R6, R41, P1 ;  /* 0x0000002906167208 */ /* 0x000fe20000800000 */
[C---:B------:R-:W-:Y:S01]  /*1bf0*/  FMUL R6, R21.reuse, 8388608 ;  /* 0x4b00000015067820 */ /* 0x040fe20000400000 */
[----:B------:R-:W-:Y:S01]  /*1c00*/  FSETP.GEU.AND P2, PT, R21, 1.175494350822287508e-38, PT ;  /* 0x008000001500780b */ /* 0x000fe20003f4e000 */
[----:B------:R-:W-:Y:S01]  /*1c10*/  IMAD R9, R9, -0x8, R10 ;  /* 0xfffffff809097824 */ /* 0x000fe200078e020a */
[----:B------:R-:W-:Y:S01]  /*1c20*/  LOP3.LUT R8, R8, 0x3c0, RZ, 0xc0, !PT ;  /* 0x000003c008087812 */ /* 0x000fe200078ec0ff */
[----:B------:R-:W-:Y:S01]  /*1c30*/  UIMAD UR4, UR14, UR4, URZ ;  /* 0x000000040e0472a4 */ /* 0x000fe2000f8e023f */
[----:B------:R-:W-:Y:S01]  /*1c40*/  FSEL R42, R5, R42, P0 ;  /* 0x0000002a052a7208 */ /* 0x000fe20000000000 */
[----:B------:R-:W-:Y:S01]  /*1c50*/  FMUL R5, R44, 0.25 ;  /* 0x3e8000002c057820 */ /* 0x000fe20000400000 */
[----:B------:R-:W-:Y:S01]  /*1c60*/  FSEL R6, R6, R21, !P2 ;  /* 0x0000001506067208 */ /* 0x000fe20005000000 */
[----:B------:R-:W-:-:S02]  /*1c70*/  IMAD.IADD R19, R8, 0x1, R9 ;  /* 0x0000000108137824 */ /* 0x000fc400078e0209 */
[C---:B------:R-:W-:Y:S01]  /*1c80*/  FMUL R8, R15.reuse, 8388608 ;  /* 0x4b0000000f087820 */ /* 0x040fe20000400000 */
[----:B------:R-:W-:Y:S01]  /*1c90*/  FSETP.GEU.AND P3, PT, R15, 1.175494350822287508e-38, PT ;  /* 0x008000000f00780b */ /* 0x000fe20003f6e000 */
[----:B------:R-:W-:Y:S01]  /*1ca0*/  USHF.L.U32 UR6, UR4, 0x1, URZ ;  /* 0x0000000104067899 */ /* 0x000fe2000800063f */
[----:B------:R-:W-:Y:S01]  /*1cb0*/  FSEL R44, R5, R44, P1 ;  /* 0x0000002c052c7208 */ /* 0x000fe20000800000 */
[----:B------:R-:W-:Y:S01]  /*1cc0*/  VIADD R5, R6, 0xc0cafb0d ;  /* 0xc0cafb0d06057836 */ /* 0x000fe20000000000 */
[----:B------:R-:W-:Y:S02]  /*1cd0*/  FSEL R40, R7, R40, P1 ;  /* 0x0000002807287208 */ /* 0x000fe40000800000 */
[----:B------:R-:W-:Y:S02]  /*1ce0*/  FSEL R7, R8, R15, !P3 ;  /* 0x0000000f08077208 */ /* 0x000fe40005800000 */
[----:B------:R-:W-:Y:S02]  /*1cf0*/  LOP3.LUT R16, R0, 0x8, RZ, 0xc0, !PT ;  /* 0x0000000800107812 */ /* 0x000fe400078ec0ff */
[----:B------:R-:W-:Y:S01]  /*1d00*/  LOP3.LUT R9, R5, 0xff800000, RZ, 0xc0, !PT ;  /* 0xff80000005097812 */ /* 0x000fe200078ec0ff */
[----:B------:R-:W-:Y:S01]  /*1d10*/  VIADD R8, R7, 0xc0cafb0d ;  /* 0xc0cafb0d07087836 */ /* 0x000fe20000000000 */
[----:B------:R-:W-:Y:S01]  /*1d20*/  FSEL R12, RZ, -23, P2 ;  /* 0xc1b80000ff0c7808 */ /* 0x000fe20001000000 */
[----:B------:R-:W-:Y:S01]  /*1d30*/  IMAD R17, R16, 0x200, R10 ;  /* 0x0000020010117824 */ /* 0x000fe200078e020a */
[----:B------:R-:W-:-:S02]  /*1d40*/  I2FP.F32.S32 R11, R9 ;  /* 0x00000009000b7245 */ /* 0x000fc40000201400 */
[----:B------:R-:W-:Y:S01]  /*1d50*/  LEA.HI R5, R16, R19, RZ, 0x1f ;  /* 0x0000001310057211 */ /* 0x000fe200078ff8ff */
[----:B------:R-:W-:Y:S01]  /*1d60*/  IMAD.IADD R16, R6, 0x1, -R9 ;  /* 0x0000000106107824 */ /* 0x000fe200078e0a09 */
[----:B------:R-:W-:Y:S01]  /*1d70*/  FSETP.GEU.AND P5, PT, |R21|, 1.175494350822287508e-38, PT ;  /* 0x008000001500780b */ /* 0x000fe20003fae200 */
[----:B------:R-:W-:Y:S01]  /*1d80*/  FFMA.FTZ R12, R11, 1.1920928955078125e-07, R12 ;  /* 0x340000000b0c7823 */ /* 0x000fe2000001000c */
[----:B------:R-:W-:Y:S01]  /*1d90*/  LOP3.LUT R8, R8, 0xff800000, RZ, 0xc0, !PT ;  /* 0xff80000008087812 */ /* 0x000fe200078ec0ff */
[----:B------:R-:W-:Y:S01]  /*1da0*/  IMAD.MOV.U32 R11, RZ, RZ, 0x3dc6b27f ;  /* 0x3dc6b27fff0b7424 */ /* 0x000fe200078e00ff */
[----:B------:R-:W-:Y:S01]  /*1db0*/  FSETP.GEU.AND P4, PT, |R15|, 1.175494350822287508e-38, PT ;  /* 0x008000000f00780b */ /* 0x000fe20003f8e200 */
[----:B------:R-:W-:Y:S01]  /*1dc0*/  FADD R16, R16, -1 ;  /* 0xbf80000010107421 */ /* 0x000fe20000000000 */
[----:B------:R-:W-:Y:S01]  /*1dd0*/  @P1 FMUL R21, R21, 0.25 ;  /* 0x3e80000015151820 */ /* 0x000fe20000400000 */
[----:B------:R-:W-:Y:S01]  /*1de0*/  IMAD.IADD R18, R7, 0x1, -R8 ;  /* 0x0000000107127824 */ /* 0x000fe200078e0a08 */
[----:B------:R-:W-:Y:S01]  /*1df0*/  LOP3.LUT R14, R0, 0x1f0, RZ, 0xc0, !PT ;  /* 0x000001f0000e7812 */ /* 0x000fe200078ec0ff */
[----:B------:R-:W-:Y:S01]  /*1e00*/  FFMA.FTZ R9, R16, R11, -0.16845393180847167969 ;  /* 0xbe2c7f3010097423 */ /* 0x000fe2000001000b */
[----:B------:R-:W-:Y:S01]  /*1e10*/  @P0 FMUL R15, R15, 0.25 ;  /* 0x3e8000000f0f0820 */ /* 0x000fe20000400000 */
[----:B------:R-:W-:Y:S01]  /*1e20*/  FADD R18, R18, -1 ;  /* 0xbf80000012127421 */ /* 0x000fe20000000000 */
[----:B------:R-:W-:Y:S01]  /*1e30*/  I2FP.F32.S32 R10, R8 ;  /* 0x00000008000a7245 */ /* 0x000fe20000201400 */
[----:B------:R-:W-:Y:S01]  /*1e40*/  FFMA.FTZ R9, R16, R9, 0.1716887056827545166 ;  /* 0x3e2fcf2a10097423 */ /* 0x000fe20000010009 */
[----:B------:R-:W-:Y:S01]  /*1e50*/  @!P5 FMUL R21, R21, 16777216 ;  /* 0x4b8000001515d820 */ /* 0x000fe20000400000 */
[----:B------:R-:W-:Y:S01]  /*1e60*/  FFMA.FTZ R11, R18, R11, -0.16845393180847167969 ;  /* 0xbe2c7f30120b7423 */ /* 0x000fe2000001000b */
[----:B------:R-:W-:-:S02]  /*1e70*/  IMAD R14, R14, 0x8, R17 ;  /* 0x000000080e0e7824 */ /* 0x000fc400078e0211 */
[----:B------:R-:W-:Y:S01]  /*1e80*/  @!P4 FMUL R15, R15, 16777216 ;  /* 0x4b8000000f0fc820 */ /* 0x000fe20000400000 */
[----:B------:R-:W-:Y:S01]  /*1e90*/  FFMA.FTZ R9, R16, R9, -0.17900948226451873779 ;  /* 0xbe374e4310097423 */ /* 0x000fe20000010009 */
[----:B------:R-:W0:Y:S01]  /*1ea0*/  MUFU.RCP R17, R21 ;  /* 0x0000001500117308 */ /* 0x000e220000001000 */
[----:B------:R-:W-:Y:S01]  /*1eb0*/  FFMA.FTZ R11, R18, R11, 0.1716887056827545166 ;  /* 0x3e2fcf2a120b7423 */ /* 0x000fe2000001000b */
[----:B------:R-:W-:Y:S01]  /*1ec0*/  @!P5 FMUL R20, R20, 16777216 ;  /* 0x4b8000001414d820 */ /* 0x000fe20000400000 */
[----:B------:R-:W-:Y:S01]  /*1ed0*/  FFMA.FTZ R9, R16, R9, 0.20512372255325317383 ;  /* 0x3e520bf410097423 */ /* 0x000fe20000010009 */
[----:B------:R-:W-:Y:S01]  /*1ee0*/  @!P5 FMUL R44, R44, 16777216 ;  /* 0x4b8000002c2cd820 */ /* 0x000fe20000400000 */
[----:B------:R-:W-:Y:S01]  /*1ef0*/  FFMA.FTZ R11, R18, R11, -0.17900948226451873779 ;  /* 0xbe374e43120b7423 */ /* 0x000fe2000001000b */
[----:B------:R-:W-:Y:S01]  /*1f00*/  @!P5 FMUL R22, R22, 16777216 ;  /* 0x4b8000001616d820 */ /* 0x000fe20000400000 */
[----:B------:R-:W-:Y:S01]  /*1f10*/  FFMA.FTZ R9, R16, R9, -0.24046532809734344482 ;  /* 0xbe763c8b10097423 */ /* 0x000fe20000010009 */
[----:B------:R-:W1:Y:S01]  /*1f20*/  MUFU.RCP R8, R15 ;  /* 0x0000000f00087308 */ /* 0x000e620000001000 */
[----:B------:R-:W-:Y:S01]  /*1f30*/  FFMA.FTZ R11, R18, R11, 0.20512372255325317383 ;  /* 0x3e520bf4120b7423 */ /* 0x000fe2000001000b */
[----:B------:R-:W-:Y:S01]  /*1f40*/  @!P5 FMUL R40, R40, 16777216 ;  /* 0x4b8000002828d820 */ /* 0x000fe20000400000 */
[----:B------:R-:W-:Y:S01]  /*1f50*/  FFMA.FTZ R9, R16, R9, 0.28857114911079406738 ;  /* 0x3e93bf9910097423 */ /* 0x000fe20000010009 */
[----:B------:R-:W-:Y:S01]  /*1f60*/  FSEL R13, RZ, -23, P3 ;  /* 0xc1b80000ff0d7808 */ /* 0x000fe20001800000 */
[----:B------:R-:W-:Y:S01]  /*1f70*/  FFMA.FTZ R11, R18, R11, -0.24046532809734344482 ;  /* 0xbe763c8b120b7423 */ /* 0x000fe2000001000b */
[----:B------:R-:W-:Y:S01]  /*1f80*/  @!P4 FMUL R46, R46, 16777216 ;  /* 0x4b8000002e2ec820 */ /* 0x000fe20000400000 */
[----:B------:R-:W-:Y:S01]  /*1f90*/  FFMA.FTZ R9, R16, R9, -0.36067417263984680176 ;  /* 0xbeb8aa4910097423 */ /* 0x000fe20000010009 */
[----:B------:R-:W-:Y:S01]  /*1fa0*/  @!P4 FMUL R42, R42, 16777216 ;  /* 0x4b8000002a2ac820 */ /* 0x000fe20000400000 */
[C---:B0-----:R-:W-:Y:S01]  /*1fb0*/  FMUL R20, R17.reuse, R20 ;  /* 0x0000001411147220 */ /* 0x041fe20000400000 */
[C---:B------:R-:W-:Y:S01]  /*1fc0*/  FMUL R44, R17.reuse, R44 ;  /* 0x0000002c112c7220 */ /* 0x040fe20000400000 */
[C---:B------:R-:W-:Y:S01]  /*1fd0*/  FMUL R21, R17.reuse, R22 ;  /* 0x0000001611157220 */ /* 0x040fe20000400000 */
[----:B------:R-:W-:Y:S01]  /*1fe0*/  FMUL R23, R17, R40 ;  /* 0x0000002811177220 */ /* 0x000fe20000400000 */
[----:B------:R-:W-:Y:S01]  /*1ff0*/  FFMA.FTZ R17, R18, R11, 0.28857114911079406738 ;  /* 0x3e93bf9912117423 */ /* 0x000fe2000001000b */
[----:B------:R-:W-:Y:S01]  /*2000*/  FFMA.FTZ R13, R10, 1.1920928955078125e-07, R13 ;  /* 0x340000000a0d7823 */ /* 0x000fe2000001000d */
[----:B------:R-:W-:Y:S01]  /*2010*/  @!P4 FMUL R47, R47, 16777216 ;  /* 0x4b8000002f2fc820 */ /* 0x000fe20000400000 */
[----:B------:R-:W-:Y:S01]  /*2020*/  @!P4 FMUL R43, R43, 16777216 ;  /* 0x4b8000002b2bc820 */ /* 0x000fe20000400000 */
[----:B------:R-:W-:Y:S01]  /*2030*/  FFMA.FTZ R11, R16, R9, 0.48089820146560668945 ;  /* 0x3ef6384a100b7423 */ /* 0x000fe20000010009 */
[C---:B-1----:R-:W-:Y:S01]  /*2040*/  FMUL R10, R8.reuse, R46 ;  /* 0x0000002e080a7220 */ /* 0x042fe20000400000 */
[----:B------:R-:W-:Y:S01]  /*2050*/  FMUL R19, R8, R42 ;  /* 0x0000002a08137220 */ /* 0x000fe20000400000 */
[----:B------:R-:W-:Y:S01]  /*2060*/  FFMA.FTZ R17, R18, R17, -0.36067417263984680176 ;  /* 0xbeb8aa4912117423 */ /* 0x000fe20000010011 */
[C---:B------:R-:W-:Y:S01]  /*2070*/  FMUL R47, R8.reuse, R47 ;  /* 0x0000002f082f7220 */ /* 0x040fe20000400000 */
[----:B------:R-:W-:Y:S01]  /*2080*/  FMUL R22, R8, R43 ;  /* 0x0000002b08167220 */ /* 0x000fe20000400000 */
[----:B------:R-:W-:Y:S01]  /*2090*/  FFMA.FTZ R11, R16, R11, -0.72134751081466674805 ;  /* 0xbf38aa3b100b7423 */ /* 0x000fe2000001000b */
[----:B------:R-:W-:Y:S01]  /*20a0*/  F2FP.F16.F32.PACK_AB R10, R10, R19 ;  /* 0x000000130a0a723e */ /* 0x000fe200000000ff */
[----:B------:R-:W-:Y:S01]  /*20b0*/  FFMA.FTZ R19, R18, R17, 0.48089820146560668945 ;  /* 0x3ef6384a12137423 */ /* 0x000fe20000010011 */
[----:B------:R-:W-:Y:S01]  /*20c0*/  F2FP.F16.F32.PACK_AB R8, R44, R23 ;  /* 0x000000172c08723e */ /* 0x000fe200000000ff */
[----:B------:R-:W-:Y:S01]  /*20d0*/  FMUL R17, R16, R11 ;  /* 0x0000000b10117220 */ /* 0x000fe20000400000 */
[----:B------:R-:W-:Y:S01]  /*20e0*/  F2FP.F16.F32.PACK_AB R9, R20, R21 ;  /* 0x000000151409723e */ /* 0x000fe200000000ff */
[----:B------:R-:W0:Y:S01]  /*20f0*/  LDC R15, c[0x0][0x278] ;  /* 0x00009e00ff0f7b82 */ /* 0x000e220000000800 */
[----:B------:R-:W-:Y:S01]  /*2100*/  F2FP.F16.F32.PACK_AB R11, R47, R22 ;  /* 0x000000162f0b723e */ /* 0x000fe200000000ff */
[----:B------:R-:W-:Y:S01]  /*2110*/  FFMA.FTZ R19, R18, R19, -0.72134751081466674805 ;  /* 0xbf38aa3b12137423 */ /* 0x000fe20000010013 */
[----:B------:R-:W-:Y:S01]  /*2120*/  LOP3.LUT R20, R0, 0x1ff, RZ, 0xc0, !PT ;  /* 0x000001ff00147812 */ /* 0x000fe200078ec0ff */
[----:B------:R-:W-:Y:S01]  /*2130*/  FMUL R17, R16, R17 ;  /* 0x0000001110117220 */ /* 0x000fe20000400000 */
[----:B------:R-:W-:Y:S01]  /*2140*/  SHF.R.U32.HI R24, RZ, 0x8, R0 ;  /* 0x00000008ff187819 */ /* 0x000fe20000011600 */
[----:B------:R-:W-:Y:S01]  /*2150*/  STSM.16.M88.4 [R14], R8 ;  /* 0x000000080e007844 */ /* 0x000fe20000000200 */
[----:B------:R-:W-:Y:S01]  /*2160*/  LEA R20, R20, UR15, 0x4 ;  /* 0x0000000f14147c11 */ /* 0x000fe2000f8e20ff */
[----:B------:R-:W-:Y:S01]  /*2170*/  FMUL R21, R18, R19 ;  /* 0x0000001312157220 */ /* 0x000fe20000400000 */
[----:B------:R-:W-:Y:S01]  /*2180*/  SGXT.U32 R24, R24, 0x1 ;  /* 0x000000011818781a */ /* 0x000fe20000000000 */
[----:B------:R-:W-:Y:S01]  /*2190*/  BAR.SYNC.DEFER_BLOCKING 0x0 ;  /* 0x0000000000007b1d */ /* 0x000fe20000010000 */
[----:B------:R-:W-:Y:S01]  /*21a0*/  FFMA.FTZ R19, R16, 1.4426950216293334961, R17 ;  /* 0x3fb8aa3b10137823 */ /* 0x000fe20000010011 */
[----:B------:R-:W-:Y:S01]  /*21b0*/  ISETP.GE.U32.AND P1, PT, R6, 0x7f800000, PT ;  /* 0x7f8000000600780c */ /* 0x000fe20003f26070 */
[----:B------:R-:W-:Y:S01]  /*21c0*/  FMUL R21, R18, R21 ;  /* 0x0000001512157220 */ /* 0x000fe20000400000 */
[----:B------:R-:W-:Y:S01]  /*21d0*/  ISETP.GE.U32.AND P2, PT, R7, 0x7f800000, PT ;  /* 0x7f8000000700780c */ /* 0x000fe20003f46070 */
[----:B------:R-:W-:-:S03]  /*21e0*/  FADD R26, R12, R19 ;  /* 0x000000130c1a7221 */ /* 0x000fc60000000000 */
[----:B------:R-:W1:Y:S01]  /*21f0*/  LDC.64 R16, c[0x0][0x228] ;  /* 0x00008a00ff107b82 */ /* 0x000e620000000a00 */
[----:B------:R-:W-:Y:S01]  /*2200*/  FFMA.FTZ R18, R18, 1.4426950216293334961, R21 ;  /* 0x3fb8aa3b12127823 */ /* 0x000fe20000010015 */
[----:B------:R-:W-:Y:S01]  /*2210*/  IMAD R12, R4, UR5, RZ ;  /* 0x00000005040c7c24 */ /* 0x000fe2000f8e02ff */
[----:B------:R-:W-:Y:S01]  /*2220*/  UIMAD.WIDE UR4, UR4, 0x2, URZ ;  /* 0x00000002040478a5 */ /* 0x000fe2000f8e023f */
[----:B------:R-:W-:Y:S01]  /*2230*/  FSETP.NEU.AND P0, PT, R6, RZ, PT ;  /* 0x000000ff0600720b */ /* 0x000fe20003f0d000 */
[----:B------:R-:W-:Y:S01]  /*2240*/  FADD R27, R13, R18 ;  /* 0x000000120d1b7221 */ /* 0x000fe20000000000 */
[----:B0-----:R-:W-:Y:S02]  /*2250*/  IMAD R24, R24, R15, RZ ;  /* 0x0000000f18187224 */ /* 0x001fe400078e02ff */
[----:B------:R-:W-:Y:S02]  /*2260*/  @P1 IMAD.MOV.U32 R13, RZ, RZ, 0x7f800000 ;  /* 0x7f800000ff0d1424 */ /* 0x000fe400078e00ff */
[----:B------:R-:W-:Y:S01]  /*2270*/  ULDC UR4, c[0x0][0x27c] ;  /* 0x00009f0000047ab9 */ /* 0x000fe20000000800 */
[----:B------:R-:W-:Y:S01]  /*2280*/  IMAD R28, R15, 0x2, R24 ;  /* 0x000000020f1c7824 */ /* 0x000fe200078e0218 */
[----:B------:R-:W-:Y:S01]  /*2290*/  UIMAD UR4, UR14, UR4, URZ ;  /* 0x000000040e0472a4 */ /* 0x000fe2000f8e023f */
[----:B------:R-:W-:Y:S01]  /*22a0*/  @P1 FFMA.FTZ R26, R6, R13, +INF ;  /* 0x7f800000061a1423 */ /* 0x000fe2000001000d */
[C---:B------:R-:W-:Y:S01]  /*22b0*/  IMAD.SHL.U32 R13, R12.reuse, 0x2, RZ ;  /* 0x000000020c0d7824 */ /* 0x040fe200078e00ff */
[----:B------:R-:W-:Y:S01]  /*22c0*/  FSETP.NEU.AND P1, PT, R7, RZ, PT ;  /* 0x000000ff0700720b */ /* 0x000fe20003f2d000 */
[----:B------:R-:W-:Y:S01]  /*22d0*/  IMAD R30, R15, 0x2, R28 ;  /* 0x000000020f1e7824 */ /* 0x000fe200078e021c */
[----:B------:R0:W2:Y:S01]  /*22e0*/  LDS.128 R8, [R20] ;  /* 0x0000000014087984 */ /* 0x0000a20000000c00 */
[----:B------:R-:W-:Y:S01]  /*22f0*/  IMAD.HI R12, R12, 0x2, RZ ;  /* 0x000000020c0c7827 */ /* 0x000fe200078e02ff */
[----:B------:R-:W-:-:S03]  /*2300*/  FSEL R26, R26, -INF , P0 ;  /* 0xff8000001a1a7808 */ /* 0x000fc60000000000 */
[----:B------:R-:W-:Y:S01]  /*2310*/  IMAD R32, R15, 0x2, R30 ;  /* 0x000000020f207824 */ /* 0x000fe200078e021e */
[----:B-1----:R-:W-:Y:S01]  /*2320*/  IADD3 R13, P3, P4, R13, UR6, R16 ;  /* 0x000000060d0d7c10 */ /* 0x002fe2000fc7e010 */
[----:B------:R-:W-:Y:S02]  /*2330*/  @P2 IMAD.MOV.U32 R6, RZ, RZ, 0x7f800000 ;  /* 0x7f800000ff062424 */ /* 0x000fe400078e00ff */
[----:B------:R-:W-:Y:S01]  /*2340*/  FFMA R26, R26, 0.69314718246459960938, R3 ;  /* 0x3f3172181a1a7823 */ /* 0x000fe20000000003 */
[----:B------:R-:W-:Y:S01]  /*2350*/  IMAD R34, R15, 0x2, R32 ;  /* 0x000000020f227824 */ /* 0x000fe200078e0220 */
[----:B------:R-:W-:Y:S01]  /*2360*/  IADD3.X R29, R12, UR5, R17, P3, P4 ;  /* 0x000000050c1d7c10 */ /* 0x000fe20009fe8411 */
[----:B------:R-:W-:Y:S01]  /*2370*/  @P2 FFMA.FTZ R27, R7, R6, +INF ;  /* 0x7f800000071b2423 */ /* 0x000fe20000010006 */
[-C--:B------:R-:W-:Y:S01]  /*2380*/  LEA R18, P3, R24, R13.reuse, 0x1 ;  /* 0x0000000d18127211 */ /* 0x080fe200078608ff */
[C---:B------:R-:W-:Y:S01]  /*2390*/  IMAD R36, R15.reuse, 0x2, R34 ;  /* 0x000000020f247824 */ /* 0x040fe200078e0222 */
[-C--:B0-----:R-:W-:Y:S01]  /*23a0*/  LEA R20, P6, R28, R13.reuse, 0x1 ;  /* 0x0000000d1c147211 */ /* 0x081fe200078c08ff */
[----:B------:R-:W-:Y:S01]  /*23b0*/  USHF.L.U32 UR6, UR4, 0x2, URZ ;  /* 0x0000000204067899 */ /* 0x000fe2000800063f */
[----:B------:R-:W-:Y:S01]  /*23c0*/  LEA R22, P5, R30, R13, 0x1 ;  /* 0x0000000d1e167211 */ /* 0x000fe200078a08ff */
[C---:B------:R-:W-:Y:S01]  /*23d0*/  IMAD R38, R15.reuse, 0x2, R36 ;  /* 0x000000020f267824 */ /* 0x040fe200078e0224 */
[----:B------:R-:W-:Y:S01]  /*23e0*/  LEA.HI.X.SX32 R19, R24, R29, 0x1, P3 ;  /* 0x0000001d18137211 */ /* 0x000fe200018f0eff */
[----:B------:R-:W-:Y:S01]  /*23f0*/  IMAD.SHL.U32 R3, R4, 0x4, RZ ;  /* 0x0000000404037824 */ /* 0x000fe200078e00ff */
[----:B------:R-:W-:Y:S01]  /*2400*/  LEA R12, P2, R32, R13, 0x1 ;  /* 0x0000000d200c7211 */ /* 0x000fe200078408ff */
[----:B------:R-:W-:Y:S01]  /*2410*/  IMAD R7, R15, 0x2, R38 ;  /* 0x000000020f077824 */ /* 0x000fe200078e0226 */
[----:B------:R-:W-:Y:S01]  /*2420*/  LEA.HI.X.SX32 R21, R28, R29, 0x1, P6 ;  /* 0x0000001d1c157211 */ /* 0x000fe200030f0eff */
[----:B------:R-:W-:Y:S01]  /*2430*/  UIMAD.WIDE UR4, UR4, 0x4, URZ ;  /* 0x00000004040478a5 */ /* 0x000fe2000f8e023f */
[----:B------:R-:W-:Y:S01]  /*2440*/  LEA R14, P4, R34, R13, 0x1 ;  /* 0x0000000d220e7211 */ /* 0x000fe200078808ff */
[----:B------:R-:W-:Y:S01]  /*2450*/  IMAD.HI R4, R4, 0x4, RZ ;  /* 0x0000000404047827 */ /* 0x000fe200078e02ff */
[----:B------:R-:W-:-:S02]  /*2460*/  LEA.HI.X.SX32 R23, R30, R29, 0x1, P5 ;  /* 0x0000001d1e177211 */ /* 0x000fc400028f0eff */
[-C--:B------:R-:W-:Y:S02]  /*2470*/  LEA R16, P3, R36, R13.reuse, 0x1 ;  /* 0x0000000d24107211 */ /* 0x080fe400078608ff */
[-C--:B------:R-:W-:Y:S02]  /*2480*/  LEA R24, P6, R38, R13.reuse, 0x1 ;  /* 0x0000000d26187211 */ /* 0x080fe400078c08ff */
[----:B------:R-:W-:Y:S02]  /*2490*/  LEA R6, P5, R7, R13, 0x1 ;  /* 0x0000000d07067211 */ /* 0x000fe400078a08ff */
[-C--:B------:R-:W-:Y:S02]  /*24a0*/  LEA.HI.X.SX32 R13, R32, R29.reuse, 0x1, P2 ;  /* 0x0000001d200d7211 */ /* 0x080fe400010f0eff */
[-C--:B------:R-:W-:Y:S02]  /*24b0*/  LEA.HI.X.SX32 R15, R34, R29.reuse, 0x1, P4 ;  /* 0x0000001d220f7211 */ /* 0x080fe400020f0eff */
[-C--:B------:R-:W-:Y:S01]  /*24c0*/  LEA.HI.X.SX32 R17, R36, R29.reuse, 0x1, P3 ;  /* 0x0000001d24117211 */ /* 0x080fe200018f0eff */
[----:B--2---:R0:W-:Y:S01]  /*24d0*/  STG.E.U16 desc[UR20][R18.64], R8 ;  /* 0x0000000812007986 */ /* 0x0041e2000c101514 */
[----:B------:R-:W-:-:S02]  /*24e0*/  LEA.HI.X.SX32 R25, R38, R29, 0x1, P6 ;  /* 0x0000001d26197211 */ /* 0x000fc400030f0eff */
[----:B------:R-:W-:Y:S01]  /*24f0*/  LEA.HI.X.SX32 R7, R7, R29, 0x1, P5 ;  /* 0x0000001d07077211 */ /* 0x000fe200028f0eff */
[----:B------:R1:W-:Y:S01]  /*2500*/  STG.E.U16 desc[UR20][R20.64], R9 ;  /* 0x0000000914007986 */ /* 0x0003e2000c101514 */
[----:B------:R-:W-:Y:S01]  /*2510*/  PRMT R30, R11, 0x7632, R30 ;  /* 0x000076320b1e7816 */ /* 0x000fe2000000001e */
[----:B------:R-:W2:Y:S01]  /*2520*/  LDC.64 R28, c[0x0][0x230] ;  /* 0x00008c00ff1c7b82 */ /* 0x000ea20000000a00 */
[C---:B------:R-:W-:Y:S01]  /*2530*/  LOP3.LUT P2, RZ, R0.reuse, 0x100, RZ, 0xc0, !PT ;  /* 0x0000010000ff7812 */ /* 0x040fe2000784c0ff */
[----:B------:R3:W-:Y:S01]  /*2540*/  STG.E.U16 desc[UR20][R22.64], R10 ;  /* 0x0000000a16007986 */ /* 0x0007e2000c101514 */
[----:B------:R-:W-:Y:S01]  /*2550*/  FSEL R27, R27, -INF , P1 ;  /* 0xff8000001b1b7808 */ /* 0x000fe20000800000 */
[----:B------:R-:W-:Y:S01]  /*2560*/  IMAD.SHL.U32 R0, R0, 0x2, RZ ;  /* 0x0000000200007824 */ /* 0x000fe200078e00ff */
[----:B0-----:R-:W-:Y:S01]  /*2570*/  PRMT R19, R8, 0x7632, R19 ;  /* 0x0000763208137816 */ /* 0x001fe20000000013 */
[----:B------:R0:W-:Y:S02]  /*2580*/  STG.E.U16 desc[UR20][R12.64], R11 ;  /* 0x0000000b0c007986 */ /* 0x0001e4000c101514 */
[----:B------:R-:W-:Y:S01]  /*2590*/  FFMA R27, R27, 0.69314718246459960938, R2 ;  /* 0x3f3172181b1b7823 */ /* 0x000fe20000000002 */
[----:B------:R-:W-:-:S02]  /*25a0*/  LOP3.LUT R0, R0, 0x3f8, RZ, 0xc0, !PT ;  /* 0x000003f800007812 */ /* 0x000fc400078ec0ff */
[----:B-1----:R-:W-:Y:S01]  /*25b0*/  PRMT R21, R9, 0x7632, R21 ;  /* 0x0000763209157816 */ /* 0x002fe20000000015 */
[----:B------:R0:W-:Y:S01]  /*25c0*/  STG.E.U16 desc[UR20][R14.64], R19 ;  /* 0x000000130e007986 */ /* 0x0001e2000c101514 */
[----:B---3--:R-:W-:-:S03]  /*25d0*/  PRMT R23, R10, 0x7632, R23 ;  /* 0x000076320a177816 */ /* 0x008fc60000000017 */
[----:B------:R0:W-:Y:S04]  /*25e0*/  STG.E.U16 desc[UR20][R16.64], R21 ;  /* 0x0000001510007986 */ /* 0x0001e8000c101514 */
[----:B------:R0:W-:Y:S04]  /*25f0*/  STG.E.U16 desc[UR20][R24.64], R23 ;  /* 0x0000001718007986 */ /* 0x0001e8000c101514 */
[----:B------:R0:W-:Y:S01]  /*2600*/  STG.E.U16 desc[UR20][R6.64], R30 ;  /* 0x0000001e06007986 */ /* 0x0001e2000c101514 */
[----:B------:R-:W-:Y:S01]  /*2610*/  BAR.SYNC.DEFER_BLOCKING 0x0 ;  /* 0x0000000000007b1d */ /* 0x000fe20000010000 */
[----:B--2---:R-:W-:-:S04]  /*2620*/  IADD3 R2, P0, P1, R3, UR6, R28 ;  /* 0x0000000603027c10 */ /* 0x004fc8000f91e01c */
[----:B------:R-:W-:Y:S01]  /*2630*/  IADD3.X R3, R4, UR5, R29, P0, P1 ;  /* 0x0000000504037c10 */ /* 0x000fe200087e241d */
[----:B------:R0:W-:Y:S02]  /*2640*/  STS.64 [R0+UR15], R26 ;  /* 0x0000001a00007988 */ /* 0x0001e40008000a0f */
[----:B------:R-:W-:Y:S06]  /*2650*/  BAR.SYNC.DEFER_BLOCKING 0x0 ;  /* 0x0000000000007b1d */ /* 0x000fec0000010000 */
[----:B------:R-:W-:Y:S05]  /*2660*/  @P2 EXIT ;  /* 0x000000000000294d */ /* 0x000fea0003800000 */
[----:B------:R-:W1:Y:S04]  /*2670*/  LDS R5, [R5] ;  /* 0x0000000005057984 */ /* 0x000e680000000800 */
[----:B-1----:R-:W-:Y:S01]  /*2680*/  STG.E desc[UR20][R2.64], R5 ;  /* 0x0000000502007986 */ /* 0x002fe2000c101914 */
[----:B------:R-:W-:Y:S05]  /*2690*/  EXIT ;  /* 0x000000000000794d */ /* 0x000fea0003800000 */
.L_x_2:
[----:B------:R-:W-:-:S00]  /*26a0*/  BRA `(.L_x_2) ;  /* 0xfffffffc00fc7947 */ /* 0x000fc0000383ffff */
[----:B------:R-:W-:-:S00]  /*26b0*/  NOP ;  /* 0x0000000000007918 */ /* 0x000fc00000000000 */
        /* <DEDUP_REMOVED lines=12> */
.L_x_3:


//--------------------- .nv.global.init           --------------------------
	.section	.nv.global.init,"aw",@progbits
.nv.global.init:
	.type		_$_str,@object
	.size		_$_str,(.L_0 - _$_str)
_$_str:
        /*0000*/ 	.byte	0x5f, 0x5f, 0x43, 0x55, 0x44, 0x41, 0x5f, 0x46, 0x54, 0x5a, 0x00
.L_0:


//--------------------- .nv.shared.attn_fwd       --------------------------
	.section	.nv.shared.attn_fwd,"aw",@nobits
	.sectionflags	@""
	.align	16
	.zero		1024


//--------------------- .nv.shared.reserved.0     --------------------------
	.section	.nv.shared.reserved.0,"aw",@nobits
	.weak		__nv_reservedSMEM_offset_0_alias
	.size		__nv_reservedSMEM_offset_0_alias, 0, 0
	.other		__nv_reservedSMEM_offset_0_alias,@"STO_CUDA_RESERVED_SHARED STV_DEFAULT"
__nv_reservedSMEM_offset_0_alias:
	.zero		0


//--------------------- .nv.constant0.attn_fwd    --------------------------
	.section	.nv.constant0.attn_fwd,"a",@progbits
	.sectionflags	@""
	.align	4
.nv.constant0.attn_fwd:
	.zero		664


//--------------------- SYMBOLS --------------------------

	.type		.nv.reservedSmem.offset0,@object
	.size		.nv.reservedSmem.offset0,0x4
